	.target	sm_90a

	.elftype	@"ET_EXEC"


//--------------------- .note.nv.tkinfo           --------------------------
	.section	.note.nv.tkinfo,"",@"SHT_NOTE"
	.sectionflags	@"SHF_NOTE_NV_TKINFO"
	.tkinfo
        /*0018*/ 	.word	0x00000002
        /*0030*/ 	.string	""
        /*0030*/ 	.string	"ptxas"
        /*0030*/ 	.string	"Cuda compilation tools, release 13.0, V13.0.88"
        /*0030*/ 	.string	"Build cuda_13.0.r13.0/compiler.36424714_0"
        /*0030*/ 	.string	"-arch sm_90a -m 64 "



//--------------------- .note.nv.cuinfo           --------------------------
	.section	.note.nv.cuinfo,"",@"SHT_NOTE"
	.sectionflags	@"SHF_NOTE_NV_CUINFO"
        /*0018*/ 	.short	0x0002
        /*001a*/ 	.short	0x005a
        /*001c*/ 	.short	0x0082
	.zero		2


//--------------------- .nv.info                  --------------------------
	.section	.nv.info,"",@"SHT_CUDA_INFO"
	.align	4


	//----- nvinfo : EIATTR_REGCOUNT
	.align		4
        /*0000*/ 	.byte	0x04, 0x2f
        /*0002*/ 	.short	(.L_12 - .L_11)
	.align		4
.L_11:
        /*0004*/ 	.word	index@(_ZN7cutlass13device_kernelINS_4conv6kernel13ConvUniversalINS1_16ConvProblemShapeILNS1_8OperatorE0ELi3EEENS1_10collective14CollectiveConvINS1_46MainloopSm90TmaGmmaWarpSpecializedImplicitGemmILS5_0ELi5ELi3EN4cute5tupleIJNSA_1CILi1EEESD_SD_EEENS1_36KernelImplicitTmaWarpSpecializedSm90ELi1EEENSB_IJNSC_ILi256EEENSC_ILi64EEENSB_IJSI_EEEEEENS_10bfloat16_tESL_NSA_8TiledMMAINSA_8MMA_AtomIJNSA_4SM904GMMA27MMA_64x64x16_F32BF16BF16_SSILNSP_5MajorE0ELSR_0ELNSP_7ScaleInE1ELSS_1EEEEEENSA_6LayoutISE_NSB_IJNSC_ILi0EEESW_SW_EEEEENSB_IJNSA_10UnderscoreESZ_SZ_EEEEENS7_6detail26Sm90ImplicitGemmTileTraitsINSA_20SM90_TMA_LOAD_IM2COLENSA_14ComposedLayoutINSA_7SwizzleILi3ELi4ELi3EEENSA_18smem_ptr_flag_bitsILi16EEENSV_INSB_IJNSB_IJNSC_ILi8EEENSC_ILi32EEEEEENSB_IJSI_SD_EEENSB_IJSD_NSC_ILi5EEEEEEEEENSB_IJNSB_IJSI_NSC_ILi512EEEEEENSB_IJSD_SW_EEENSB_IJSW_NSC_ILi16384EEEEEEEEEEEEEvEENS13_INSA_13SM90_TMA_LOADENS15_IS17_S19_NSV_INSB_IJNSB_IJS1A_S1A_EEES1D_S1F_EEENSB_IJS1I_S1J_NSB_IJSW_NSC_ILi4096EEEEEEEEEEEEEvEEEENS_8epilogue10collective6detail29Sm90TmaWarpSpecializedAdapterINS21_15DefaultEpilogueISL_NSB_IJNSB_IJllllEEESD_SW_EEES26_NS20_6thread17LinearCombinationISL_Li1EffLNS27_9ScaleType4KindE0ELNS_15FloatRoundStyleE2ESL_EENS_4gemm15EpilogueDefaultEEEEEvvEEEEvNT_6ParamsE)
        /*0008*/ 	.word	0x0000009a


	//----- nvinfo : EIATTR_FRAME_SIZE
	.align		4
.L_12:
        /*000c*/ 	.byte	0x04, 0x11
        /*000e*/ 	.short	(.L_14 - .L_13)
	.align		4
.L_13:
        /*0010*/ 	.word	index@(_ZN7cutlass13device_kernelINS_4conv6kernel13ConvUniversalINS1_16ConvProblemShapeILNS1_8OperatorE0ELi3EEENS1_10collective14CollectiveConvINS1_46MainloopSm90TmaGmmaWarpSpecializedImplicitGemmILS5_0ELi5ELi3EN4cute5tupleIJNSA_1CILi1EEESD_SD_EEENS1_36KernelImplicitTmaWarpSpecializedSm90ELi1EEENSB_IJNSC_ILi256EEENSC_ILi64EEENSB_IJSI_EEEEEENS_10bfloat16_tESL_NSA_8TiledMMAINSA_8MMA_AtomIJNSA_4SM904GMMA27MMA_64x64x16_F32BF16BF16_SSILNSP_5MajorE0ELSR_0ELNSP_7ScaleInE1ELSS_1EEEEEENSA_6LayoutISE_NSB_IJNSC_ILi0EEESW_SW_EEEEENSB_IJNSA_10UnderscoreESZ_SZ_EEEEENS7_6detail26Sm90ImplicitGemmTileTraitsINSA_20SM90_TMA_LOAD_IM2COLENSA_14ComposedLayoutINSA_7SwizzleILi3ELi4ELi3EEENSA_18smem_ptr_flag_bitsILi16EEENSV_INSB_IJNSB_IJNSC_ILi8EEENSC_ILi32EEEEEENSB_IJSI_SD_EEENSB_IJSD_NSC_ILi5EEEEEEEEENSB_IJNSB_IJSI_NSC_ILi512EEEEEENSB_IJSD_SW_EEENSB_IJSW_NSC_ILi16384EEEEEEEEEEEEEvEENS13_INSA_13SM90_TMA_LOADENS15_IS17_S19_NSV_INSB_IJNSB_IJS1A_S1A_EEES1D_S1F_EEENSB_IJS1I_S1J_NSB_IJSW_NSC_ILi4096EEEEEEEEEEEEEvEEEENS_8epilogue10collective6detail29Sm90TmaWarpSpecializedAdapterINS21_15DefaultEpilogueISL_NSB_IJNSB_IJllllEEESD_SW_EEES26_NS20_6thread17LinearCombinationISL_Li1EffLNS27_9ScaleType4KindE0ELNS_15FloatRoundStyleE2ESL_EENS_4gemm15EpilogueDefaultEEEEEvvEEEEvNT_6ParamsE)
        /*0014*/ 	.word	0x00000000


	//----- nvinfo : EIATTR_MIN_STACK_SIZE
	.align		4
.L_14:
        /*0018*/ 	.byte	0x04, 0x12
        /*001a*/ 	.short	(.L_16 - .L_15)
	.align		4
.L_15:
        /*001c*/ 	.word	index@(_ZN7cutlass13device_kernelINS_4conv6kernel13ConvUniversalINS1_16ConvProblemShapeILNS1_8OperatorE0ELi3EEENS1_10collective14CollectiveConvINS1_46MainloopSm90TmaGmmaWarpSpecializedImplicitGemmILS5_0ELi5ELi3EN4cute5tupleIJNSA_1CILi1EEESD_SD_EEENS1_36KernelImplicitTmaWarpSpecializedSm90ELi1EEENSB_IJNSC_ILi256EEENSC_ILi64EEENSB_IJSI_EEEEEENS_10bfloat16_tESL_NSA_8TiledMMAINSA_8MMA_AtomIJNSA_4SM904GMMA27MMA_64x64x16_F32BF16BF16_SSILNSP_5MajorE0ELSR_0ELNSP_7ScaleInE1ELSS_1EEEEEENSA_6LayoutISE_NSB_IJNSC_ILi0EEESW_SW_EEEEENSB_IJNSA_10UnderscoreESZ_SZ_EEEEENS7_6detail26Sm90ImplicitGemmTileTraitsINSA_20SM90_TMA_LOAD_IM2COLENSA_14ComposedLayoutINSA_7SwizzleILi3ELi4ELi3EEENSA_18smem_ptr_flag_bitsILi16EEENSV_INSB_IJNSB_IJNSC_ILi8EEENSC_ILi32EEEEEENSB_IJSI_SD_EEENSB_IJSD_NSC_ILi5EEEEEEEEENSB_IJNSB_IJSI_NSC_ILi512EEEEEENSB_IJSD_SW_EEENSB_IJSW_NSC_ILi16384EEEEEEEEEEEEEvEENS13_INSA_13SM90_TMA_LOADENS15_IS17_S19_NSV_INSB_IJNSB_IJS1A_S1A_EEES1D_S1F_EEENSB_IJS1I_S1J_NSB_IJSW_NSC_ILi4096EEEEEEEEEEEEEvEEEENS_8epilogue10collective6detail29Sm90TmaWarpSpecializedAdapterINS21_15DefaultEpilogueISL_NSB_IJNSB_IJllllEEESD_SW_EEES26_NS20_6thread17LinearCombinationISL_Li1EffLNS27_9ScaleType4KindE0ELNS_15FloatRoundStyleE2ESL_EENS_4gemm15EpilogueDefaultEEEEEvvEEEEvNT_6ParamsE)
        /*0020*/ 	.word	0x00000000
.L_16:


//--------------------- .nv.compat                --------------------------
	.section	.nv.compat,"",@"SHT_CUDA_COMPAT_INFO"
	.align	4
        /*0000*/ 	.byte	0x02, 0x09, 0x01, 0x00, 0x02, 0x02, 0x04, 0x00, 0x02, 0x05, 0x05, 0x00, 0x03, 0x07, 0x01, 0x01
        /*0010*/ 	.byte	0x02, 0x03, 0x01, 0x00, 0x02, 0x06, 0x01, 0x00, 0x04, 0x0b, 0x08, 0x00, 0x00, 0x00, 0x00, 0x00
        /*0020*/ 	.byte	0x00, 0x00, 0x00, 0x00


//--------------------- .nv.info._ZN7cutlass13device_kernelINS_4conv6kernel13ConvUniversalINS1_16ConvProblemShapeILNS1_8OperatorE0ELi3EEENS1_10collective14CollectiveConvINS1_46MainloopSm90TmaGmmaWarpSpecializedImplicitGemmILS5_0ELi5ELi3EN4cute5tupleIJNSA_1CILi1EEESD_SD_EEENS1_36KernelImplicitTmaWarpSpecializedSm90ELi1EEENSB_IJNSC_ILi256EEENSC_ILi64EEENSB_IJSI_EEEEEENS_10bfloat16_tESL_NSA_8TiledMMAINSA_8MMA_AtomIJNSA_4SM904GMMA27MMA_64x64x16_F32BF16BF16_SSILNSP_5MajorE0ELSR_0ELNSP_7ScaleInE1ELSS_1EEEEEENSA_6LayoutISE_NSB_IJNSC_ILi0EEESW_SW_EEEEENSB_IJNSA_10UnderscoreESZ_SZ_EEEEENS7_6detail26Sm90ImplicitGemmTileTraitsINSA_20SM90_TMA_LOAD_IM2COLENSA_14ComposedLayoutINSA_7SwizzleILi3ELi4ELi3EEENSA_18smem_ptr_flag_bitsILi16EEENSV_INSB_IJNSB_IJNSC_ILi8EEENSC_ILi32EEEEEENSB_IJSI_SD_EEENSB_IJSD_NSC_ILi5EEEEEEEEENSB_IJNSB_IJSI_NSC_ILi512EEEEEENSB_IJSD_SW_EEENSB_IJSW_NSC_ILi16384EEEEEEEEEEEEEvEENS13_INSA_13SM90_TMA_LOADENS15_IS17_S19_NSV_INSB_IJNSB_IJS1A_S1A_EEES1D_S1F_EEENSB_IJS1I_S1J_NSB_IJSW_NSC_ILi4096EEEEEEEEEEEEEvEEEENS_8epilogue10collective6detail29Sm90TmaWarpSpecializedAdapterINS21_15DefaultEpilogueISL_NSB_IJNSB_IJllllEEESD_SW_EEES26_NS20_6thread17LinearCombinationISL_Li1EffLNS27_9ScaleType4KindE0ELNS_15FloatRoundStyleE2ESL_EENS_4gemm15EpilogueDefaultEEEEEvvEEEEvNT_6ParamsE --------------------------
	.section	.nv.info._ZN7cutlass13device_kernelINS_4conv6kernel13ConvUniversalINS1_16ConvProblemShapeILNS1_8OperatorE0ELi3EEENS1_10collective14CollectiveConvINS1_46MainloopSm90TmaGmmaWarpSpecializedImplicitGemmILS5_0ELi5ELi3EN4cute5tupleIJNSA_1CILi1EEESD_SD_EEENS1_36KernelImplicitTmaWarpSpecializedSm90ELi1EEENSB_IJNSC_ILi256EEENSC_ILi64EEENSB_IJSI_EEEEEENS_10bfloat16_tESL_NSA_8TiledMMAINSA_8MMA_AtomIJNSA_4SM904GMMA27MMA_64x64x16_F32BF16BF16_SSILNSP_5MajorE0ELSR_0ELNSP_7ScaleInE1ELSS_1EEEEEENSA_6LayoutISE_NSB_IJNSC_ILi0EEESW_SW_EEEEENSB_IJNSA_10UnderscoreESZ_SZ_EEEEENS7_6detail26Sm90ImplicitGemmTileTraitsINSA_20SM90_TMA_LOAD_IM2COLENSA_14ComposedLayoutINSA_7SwizzleILi3ELi4ELi3EEENSA_18smem_ptr_flag_bitsILi16EEENSV_INSB_IJNSB_IJNSC_ILi8EEENSC_ILi32EEEEEENSB_IJSI_SD_EEENSB_IJSD_NSC_ILi5EEEEEEEEENSB_IJNSB_IJSI_NSC_ILi512EEEEEENSB_IJSD_SW_EEENSB_IJSW_NSC_ILi16384EEEEEEEEEEEEEvEENS13_INSA_13SM90_TMA_LOADENS15_IS17_S19_NSV_INSB_IJNSB_IJS1A_S1A_EEES1D_S1F_EEENSB_IJS1I_S1J_NSB_IJSW_NSC_ILi4096EEEEEEEEEEEEEvEEEENS_8epilogue10collective6detail29Sm90TmaWarpSpecializedAdapterINS21_15DefaultEpilogueISL_NSB_IJNSB_IJllllEEESD_SW_EEES26_NS20_6thread17LinearCombinationISL_Li1EffLNS27_9ScaleType4KindE0ELNS_15FloatRoundStyleE2ESL_EENS_4gemm15EpilogueDefaultEEEEEvvEEEEvNT_6ParamsE,"",@"SHT_CUDA_INFO"
	.sectionflags	@""
	.align	4


	//----- nvinfo : EIATTR_CUDA_API_VERSION
	.align		4
        /*0000*/ 	.byte	0x04, 0x37
        /*0002*/ 	.short	(.L_18 - .L_17)
.L_17:
        /*0004*/ 	.word	0x00000082


	//----- nvinfo : EIATTR_KPARAM_INFO
	.align		4
.L_18:
        /*0008*/ 	.byte	0x04, 0x17
        /*000a*/ 	.short	(.L_20 - .L_19)
.L_19:
        /*000c*/ 	.word	0x00000000
        /*0010*/ 	.short	0x0000
        /*0012*/ 	.short	0x0070
        /*0014*/ 	.byte	0x00, 0xf0, 0x01, 0x10


	//----- nvinfo : EIATTR_SPARSE_MMA_MASK
	.align		4
.L_20:
        /*0018*/ 	.byte	0x03, 0x50
        /*001a*/ 	.short	0x0000


	//----- nvinfo : EIATTR_MAXREG_COUNT
	.align		4
        /*001c*/ 	.byte	0x03, 0x1b
        /*001e*/ 	.short	0x00ff


	//----- nvinfo : EIATTR_NUM_BARRIERS
	.align		4
        /*0020*/ 	.byte	0x02, 0x4c
        /*0022*/ 	.byte	0x01
	.zero		1


	//----- nvinfo : EIATTR_MERCURY_ISA_VERSION
	.align		4
        /*0024*/ 	.byte	0x03, 0x5f
        /*0026*/ 	.short	0x0101


	//----- nvinfo : EIATTR_COOP_GROUP_MASK_REGIDS
	.align		4
        /*0028*/ 	.byte	0x04, 0x29
        /*002a*/ 	.short	(.L_22 - .L_21)


	//   ....[0]....
.L_21:
        /*002c*/ 	.word	0xffffffff


	//   ....[1]....
        /*0030*/ 	.word	0xffffffff


	//   ....[2]....
        /*0034*/ 	.word	0xffffffff


	//----- nvinfo : EIATTR_COOP_GROUP_INSTR_OFFSETS
	.align		4
.L_22:
        /*0038*/ 	.byte	0x04, 0x28
        /*003a*/ 	.short	(.L_24 - .L_23)


	//   ....[0]....
.L_23:
        /*003c*/ 	.word	0x00000060


	//   ....[1]....
        /*0040*/ 	.word	0x00000070


	//   ....[2]....
        /*0044*/ 	.word	0x00000130


	//----- nvinfo : EIATTR_MBARRIER_INSTR_OFFSETS
	.align		4
.L_24:
        /*0048*/ 	.byte	0x04, 0x39
        /*004a*/ 	.short	(.L_26 - .L_25)


	//   ....[0]....
.L_25:
        /*004c*/ 	.word	0x00000250
        /*0050*/ 	.word	0x000000ff
        /*0054*/ 	.word	0x00032000
        /*0058*/ 	.short	0x0100
        /*005a*/ 	.byte	0x08
	.zero		1


	//   ....[1]....
        /*005c*/ 	.word	0x00000260
        /*0060*/ 	.word	0x000000ff
        /*0064*/ 	.word	0x00032028
        /*0068*/ 	.short	0x0100
        /*006a*/ 	.byte	0x08
	.zero		1


	//   ....[2]....
        /*006c*/ 	.word	0x00000270
        /*0070*/ 	.word	0x000000ff
        /*0074*/ 	.word	0x00032008
        /*0078*/ 	.short	0x0100
        /*007a*/ 	.byte	0x08
	.zero		1


	//   ....[3]....
        /*007c*/ 	.word	0x00000280
        /*0080*/ 	.word	0x000000ff
        /*0084*/ 	.word	0x00032030
        /*0088*/ 	.short	0x0100
        /*008a*/ 	.byte	0x08
	.zero		1


	//   ....[4]....
        /*008c*/ 	.word	0x00000290
        /*0090*/ 	.word	0x000000ff
        /*0094*/ 	.word	0x00032010
        /*0098*/ 	.short	0x0100
        /*009a*/ 	.byte	0x08
	.zero		1


	//   ....[5]....
        /*009c*/ 	.word	0x000002a0
        /*00a0*/ 	.word	0x000000ff
        /*00a4*/ 	.word	0x00032038
        /*00a8*/ 	.short	0x0100
        /*00aa*/ 	.byte	0x08
	.zero		1


	//   ....[6]....
        /*00ac*/ 	.word	0x000002b0
        /*00b0*/ 	.word	0x000000ff
        /*00b4*/ 	.word	0x00032018
        /*00b8*/ 	.short	0x0100
        /*00ba*/ 	.byte	0x08
	.zero		1


	//   ....[7]....
        /*00bc*/ 	.word	0x000002c0
        /*00c0*/ 	.word	0x000000ff
        /*00c4*/ 	.word	0x00032040
        /*00c8*/ 	.short	0x0100
        /*00ca*/ 	.byte	0x08
	.zero		1


	//   ....[8]....
        /*00cc*/ 	.word	0x000002d0
        /*00d0*/ 	.word	0x000000ff
        /*00d4*/ 	.word	0x00032020
        /*00d8*/ 	.short	0x0100
        /*00da*/ 	.byte	0x08
	.zero		1


	//   ....[9]....
        /*00dc*/ 	.word	0x000002e0
        /*00e0*/ 	.word	0x000000ff
        /*00e4*/ 	.word	0x00032048
        /*00e8*/ 	.short	0x0100
        /*00ea*/ 	.byte	0x08
	.zero		1


	//   ....[10]....
        /*00ec*/ 	.word	0x00000ba0
        /*00f0*/ 	.word	0x00000004
        /*00f4*/ 	.word	0x00032000
        /*00f8*/ 	.short	0x010a
        /*00fa*/ 	.byte	0x3f
	.zero		1


	//   ....[11]....
        /*00fc*/ 	.word	0x00001240
        /*0100*/ 	.word	0x00000006
        /*0104*/ 	.word	0x00032000
        /*0108*/ 	.short	0x010a
        /*010a*/ 	.byte	0x3f
	.zero		1


	//   ....[12]....
        /*010c*/ 	.word	0x00001770
        /*0110*/ 	.word	0x000000ff
        /*0114*/ 	.word	0x00000000
        /*0118*/ 	.short	0x0101
        /*011a*/ 	.byte	0x09
	.zero		1


	//   ....[13]....
        /*011c*/ 	.word	0x00001960
        /*0120*/ 	.word	0x00000004
        /*0124*/ 	.word	0x00000000
        /*0128*/ 	.short	0x0101
        /*012a*/ 	.byte	0x3f
	.zero		1


	//   ....[14]....
        /*012c*/ 	.word	0x0000c030
        /*0130*/ 	.word	0x00000011
        /*0134*/ 	.word	0x00032028
        /*0138*/ 	.short	0x010a
        /*013a*/ 	.byte	0x3f
	.zero		1


	//   ....[15]....
        /*013c*/ 	.word	0x0000c820
        /*0140*/ 	.word	0x00000004
        /*0144*/ 	.word	0x00000000
        /*0148*/ 	.short	0x010a
        /*014a*/ 	.byte	0x3f
	.zero		1


	//   ....[16]....
        /*014c*/ 	.word	0x0000c8d0
        /*0150*/ 	.word	0x00000000
        /*0154*/ 	.word	0x00000000
        /*0158*/ 	.short	0x010a
        /*015a*/ 	.byte	0x3f
	.zero		1


	//   ....[17]....
        /*015c*/ 	.word	0x0000c980
        /*0160*/ 	.word	0x00000000
        /*0164*/ 	.word	0x00000000
        /*0168*/ 	.short	0x010a
        /*016a*/ 	.byte	0x3f
	.zero		1


	//   ....[18]....
        /*016c*/ 	.word	0x0000ca30
        /*0170*/ 	.word	0x00000000
        /*0174*/ 	.word	0x00000000
        /*0178*/ 	.short	0x010a
        /*017a*/ 	.byte	0x3f
	.zero		1


	//   ....[19]....
        /*017c*/ 	.word	0x0000cae0
        /*0180*/ 	.word	0x00000002
        /*0184*/ 	.word	0x00000000
        /*0188*/ 	.short	0x010a
        /*018a*/ 	.byte	0x3f
	.zero		1


	//----- nvinfo : EIATTR_NUM_MBARRIERS
	.align		4
.L_26:
        /*018c*/ 	.byte	0x03, 0x38
        /*018e*/ 	.short	0x000a


	//----- nvinfo : EIATTR_EXIT_INSTR_OFFSETS
	.align		4
        /*0190*/ 	.byte	0x04, 0x1c
        /*0192*/ 	.short	(.L_28 - .L_27)


	//   ....[0]....
.L_27:
        /*0194*/ 	.word	0x000006d0


	//   ....[1]....
        /*0198*/ 	.word	0x00001ab0


	//   ....[2]....
        /*019c*/ 	.word	0x00008b50


	//   ....[3]....
        /*01a0*/ 	.word	0x00008b90


	//   ....[4]....
        /*01a4*/ 	.word	0x0000bde0


	//   ....[5]....
        /*01a8*/ 	.word	0x0000be20


	//   ....[6]....
        /*01ac*/ 	.word	0x0000be40


	//   ....[7]....
        /*01b0*/ 	.word	0x0000c710


	//   ....[8]....
        /*01b4*/ 	.word	0x0000cb10


	//----- nvinfo : EIATTR_MAX_THREADS
	.align		4
.L_28:
        /*01b8*/ 	.byte	0x04, 0x05
        /*01ba*/ 	.short	(.L_30 - .L_29)
.L_29:
        /*01bc*/ 	.word	0x00000100
        /*01c0*/ 	.word	0x00000001
        /*01c4*/ 	.word	0x00000001


	//----- nvinfo : EIATTR_CRS_STACK_SIZE
	.align		4
.L_30:
        /*01c8*/ 	.byte	0x04, 0x1e
        /*01ca*/ 	.short	(.L_32 - .L_31)
.L_31:
        /*01cc*/ 	.word	0x00000000


	//----- nvinfo : EIATTR_CBANK_PARAM_SIZE
	.align		4
.L_32:
        /*01d0*/ 	.byte	0x03, 0x19
        /*01d2*/ 	.short	0x0470


	//----- nvinfo : EIATTR_PARAM_CBANK
	.align		4
        /*01d4*/ 	.byte	0x04, 0x0a
        /*01d6*/ 	.short	(.L_34 - .L_33)
	.align		4
.L_33:
        /*01d8*/ 	.word	index@(.nv.constant0._ZN7cutlass13device_kernelINS_4conv6kernel13ConvUniversalINS1_16ConvProblemShapeILNS1_8OperatorE0ELi3EEENS1_10collective14CollectiveConvINS1_46MainloopSm90TmaGmmaWarpSpecializedImplicitGemmILS5_0ELi5ELi3EN4cute5tupleIJNSA_1CILi1EEESD_SD_EEENS1_36KernelImplicitTmaWarpSpecializedSm90ELi1EEENSB_IJNSC_ILi256EEENSC_ILi64EEENSB_IJSI_EEEEEENS_10bfloat16_tESL_NSA_8TiledMMAINSA_8MMA_AtomIJNSA_4SM904GMMA27MMA_64x64x16_F32BF16BF16_SSILNSP_5MajorE0ELSR_0ELNSP_7ScaleInE1ELSS_1EEEEEENSA_6LayoutISE_NSB_IJNSC_ILi0EEESW_SW_EEEEENSB_IJNSA_10UnderscoreESZ_SZ_EEEEENS7_6detail26Sm90ImplicitGemmTileTraitsINSA_20SM90_TMA_LOAD_IM2COLENSA_14ComposedLayoutINSA_7SwizzleILi3ELi4ELi3EEENSA_18smem_ptr_flag_bitsILi16EEENSV_INSB_IJNSB_IJNSC_ILi8EEENSC_ILi32EEEEEENSB_IJSI_SD_EEENSB_IJSD_NSC_ILi5EEEEEEEEENSB_IJNSB_IJSI_NSC_ILi512EEEEEENSB_IJSD_SW_EEENSB_IJSW_NSC_ILi16384EEEEEEEEEEEEEvEENS13_INSA_13SM90_TMA_LOADENS15_IS17_S19_NSV_INSB_IJNSB_IJS1A_S1A_EEES1D_S1F_EEENSB_IJS1I_S1J_NSB_IJSW_NSC_ILi4096EEEEEEEEEEEEEvEEEENS_8epilogue10collective6detail29Sm90TmaWarpSpecializedAdapterINS21_15DefaultEpilogueISL_NSB_IJNSB_IJllllEEESD_SW_EEES26_NS20_6thread17LinearCombinationISL_Li1EffLNS27_9ScaleType4KindE0ELNS_15FloatRoundStyleE2ESL_EENS_4gemm15EpilogueDefaultEEEEEvvEEEEvNT_6ParamsE)
        /*01dc*/ 	.short	0x0210
        /*01de*/ 	.short	0x0470


	//----- nvinfo : EIATTR_SW_WAR
	.align		4
.L_34:
        /*01e0*/ 	.byte	0x04, 0x36
        /*01e2*/ 	.short	(.L_36 - .L_35)
.L_35:
        /*01e4*/ 	.word	0x00000008
.L_36:


//--------------------- .nv.callgraph             --------------------------
	.section	.nv.callgraph,"",@"SHT_CUDA_CALLGRAPH"
	.align	4
	.sectionentsize	8
	.align		4
        /*0000*/ 	.word	0x00000000
	.align		4
        /*0004*/ 	.word	0xffffffff
	.align		4
        /*0008*/ 	.word	0x00000000
	.align		4
        /*000c*/ 	.word	0xfffffffe
	.align		4
        /*0010*/ 	.word	0x00000000
	.align		4
        /*0014*/ 	.word	0xfffffffd
	.align		4
        /*0018*/ 	.word	0x00000000
	.align		4
        /*001c*/ 	.word	0xfffffffc


//--------------------- .nv.constant4             --------------------------
	.section	.nv.constant4,"a",@progbits
	.align	8
	.align		8
.nv.constant4:
        /*0000*/ 	.dword	_ZN39_INTERNAL_5c435672_4_k_cu_a405b90f_29984cuda3std3__45__cpo5beginE
	.align		8
        /*0008*/ 	.dword	_ZN39_INTERNAL_5c435672_4_k_cu_a405b90f_29984cuda3std3__45__cpo3endE
	.align		8
        /*0010*/ 	.dword	_ZN39_INTERNAL_5c435672_4_k_cu_a405b90f_29984cuda3std3__45__cpo6cbeginE
	.align		8
        /*0018*/ 	.dword	_ZN39_INTERNAL_5c435672_4_k_cu_a405b90f_29984cuda3std3__45__cpo4cendE
	.align		8
        /*0020*/ 	.dword	_ZN39_INTERNAL_5c435672_4_k_cu_a405b90f_29984cuda3std3__441_GLOBAL__N__5c435672_4_k_cu_a405b90f_29986ignoreE
	.align		8
        /*0028*/ 	.dword	_ZN39_INTERNAL_5c435672_4_k_cu_a405b90f_29984cuda3std3__419piecewise_constructE
	.align		8
        /*0030*/ 	.dword	_ZN39_INTERNAL_5c435672_4_k_cu_a405b90f_29984cuda3std3__48in_placeE
	.align		8
        /*0038*/ 	.dword	_ZN39_INTERNAL_5c435672_4_k_cu_a405b90f_29984cuda3std6ranges3__45__cpo4swapE
	.align		8
        /*0040*/ 	.dword	_ZN39_INTERNAL_5c435672_4_k_cu_a405b90f_29984cuda3std6ranges3__45__cpo9iter_moveE
	.align		8
        /*0048*/ 	.dword	_ZN39_INTERNAL_5c435672_4_k_cu_a405b90f_29984cute7productE
	.align		8
        /*0050*/ 	.dword	_ZN39_INTERNAL_5c435672_4_k_cu_a405b90f_29984cute1_E


//--------------------- .text._ZN7cutlass13device_kernelINS_4conv6kernel13ConvUniversalINS1_16ConvProblemShapeILNS1_8OperatorE0ELi3EEENS1_10collective14CollectiveConvINS1_46MainloopSm90TmaGmmaWarpSpecializedImplicitGemmILS5_0ELi5ELi3EN4cute5tupleIJNSA_1CILi1EEESD_SD_EEENS1_36KernelImplicitTmaWarpSpecializedSm90ELi1EEENSB_IJNSC_ILi256EEENSC_ILi64EEENSB_IJSI_EEEEEENS_10bfloat16_tESL_NSA_8TiledMMAINSA_8MMA_AtomIJNSA_4SM904GMMA27MMA_64x64x16_F32BF16BF16_SSILNSP_5MajorE0ELSR_0ELNSP_7ScaleInE1ELSS_1EEEEEENSA_6LayoutISE_NSB_IJNSC_ILi0EEESW_SW_EEEEENSB_IJNSA_10UnderscoreESZ_SZ_EEEEENS7_6detail26Sm90ImplicitGemmTileTraitsINSA_20SM90_TMA_LOAD_IM2COLENSA_14ComposedLayoutINSA_7SwizzleILi3ELi4ELi3EEENSA_18smem_ptr_flag_bitsILi16EEENSV_INSB_IJNSB_IJNSC_ILi8EEENSC_ILi32EEEEEENSB_IJSI_SD_EEENSB_IJSD_NSC_ILi5EEEEEEEEENSB_IJNSB_IJSI_NSC_ILi512EEEEEENSB_IJSD_SW_EEENSB_IJSW_NSC_ILi16384EEEEEEEEEEEEEvEENS13_INSA_13SM90_TMA_LOADENS15_IS17_S19_NSV_INSB_IJNSB_IJS1A_S1A_EEES1D_S1F_EEENSB_IJS1I_S1J_NSB_IJSW_NSC_ILi4096EEEEEEEEEEEEEvEEEENS_8epilogue10collective6detail29Sm90TmaWarpSpecializedAdapterINS21_15DefaultEpilogueISL_NSB_IJNSB_IJllllEEESD_SW_EEES26_NS20_6thread17LinearCombinationISL_Li1EffLNS27_9ScaleType4KindE0ELNS_15FloatRoundStyleE2ESL_EENS_4gemm15EpilogueDefaultEEEEEvvEEEEvNT_6ParamsE --------------------------
	.section	.text._ZN7cutlass13device_kernelINS_4conv6kernel13ConvUniversalINS1_16ConvProblemShapeILNS1_8OperatorE0ELi3EEENS1_10collective14CollectiveConvINS1_46MainloopSm90TmaGmmaWarpSpecializedImplicitGemmILS5_0ELi5ELi3EN4cute5tupleIJNSA_1CILi1EEESD_SD_EEENS1_36KernelImplicitTmaWarpSpecializedSm90ELi1EEENSB_IJNSC_ILi256EEENSC_ILi64EEENSB_IJSI_EEEEEENS_10bfloat16_tESL_NSA_8TiledMMAINSA_8MMA_AtomIJNSA_4SM904GMMA27MMA_64x64x16_F32BF16BF16_SSILNSP_5MajorE0ELSR_0ELNSP_7ScaleInE1ELSS_1EEEEEENSA_6LayoutISE_NSB_IJNSC_ILi0EEESW_SW_EEEEENSB_IJNSA_10UnderscoreESZ_SZ_EEEEENS7_6detail26Sm90ImplicitGemmTileTraitsINSA_20SM90_TMA_LOAD_IM2COLENSA_14ComposedLayoutINSA_7SwizzleILi3ELi4ELi3EEENSA_18smem_ptr_flag_bitsILi16EEENSV_INSB_IJNSB_IJNSC_ILi8EEENSC_ILi32EEEEEENSB_IJSI_SD_EEENSB_IJSD_NSC_ILi5EEEEEEEEENSB_IJNSB_IJSI_NSC_ILi512EEEEEENSB_IJSD_SW_EEENSB_IJSW_NSC_ILi16384EEEEEEEEEEEEEvEENS13_INSA_13SM90_TMA_LOADENS15_IS17_S19_NSV_INSB_IJNSB_IJS1A_S1A_EEES1D_S1F_EEENSB_IJS1I_S1J_NSB_IJSW_NSC_ILi4096EEEEEEEEEEEEEvEEEENS_8epilogue10collective6detail29Sm90TmaWarpSpecializedAdapterINS21_15DefaultEpilogueISL_NSB_IJNSB_IJllllEEESD_SW_EEES26_NS20_6thread17LinearCombinationISL_Li1EffLNS27_9ScaleType4KindE0ELNS_15FloatRoundStyleE2ESL_EENS_4gemm15EpilogueDefaultEEEEEvvEEEEvNT_6ParamsE,"ax",@progbits
	.align	128
.text._ZN7cutlass13device_kernelINS_4conv6kernel13ConvUniversalINS1_16ConvProblemShapeILNS1_8OperatorE0ELi3EEENS1_10collective14CollectiveConvINS1_46MainloopSm90TmaGmmaWarpSpecializedImplicitGemmILS5_0ELi5ELi3EN4cute5tupleIJNSA_1CILi1EEESD_SD_EEENS1_36KernelImplicitTmaWarpSpecializedSm90ELi1EEENSB_IJNSC_ILi256EEENSC_ILi64EEENSB_IJSI_EEEEEENS_10bfloat16_tESL_NSA_8TiledMMAINSA_8MMA_AtomIJNSA_4SM904GMMA27MMA_64x64x16_F32BF16BF16_SSILNSP_5MajorE0ELSR_0ELNSP_7ScaleInE1ELSS_1EEEEEENSA_6LayoutISE_NSB_IJNSC_ILi0EEESW_SW_EEEEENSB_IJNSA_10UnderscoreESZ_SZ_EEEEENS7_6detail26Sm90ImplicitGemmTileTraitsINSA_20SM90_TMA_LOAD_IM2COLENSA_14ComposedLayoutINSA_7SwizzleILi3ELi4ELi3EEENSA_18smem_ptr_flag_bitsILi16EEENSV_INSB_IJNSB_IJNSC_ILi8EEENSC_ILi32EEEEEENSB_IJSI_SD_EEENSB_IJSD_NSC_ILi5EEEEEEEEENSB_IJNSB_IJSI_NSC_ILi512EEEEEENSB_IJSD_SW_EEENSB_IJSW_NSC_ILi16384EEEEEEEEEEEEEvEENS13_INSA_13SM90_TMA_LOADENS15_IS17_S19_NSV_INSB_IJNSB_IJS1A_S1A_EEES1D_S1F_EEENSB_IJS1I_S1J_NSB_IJSW_NSC_ILi4096EEEEEEEEEEEEEvEEEENS_8epilogue10collective6detail29Sm90TmaWarpSpecializedAdapterINS21_15DefaultEpilogueISL_NSB_IJNSB_IJllllEEESD_SW_EEES26_NS20_6thread17LinearCombinationISL_Li1EffLNS27_9ScaleType4KindE0ELNS_15FloatRoundStyleE2ESL_EENS_4gemm15EpilogueDefaultEEEEEvvEEEEvNT_6ParamsE:
        .type           _ZN7cutlass13device_kernelINS_4conv6kernel13ConvUniversalINS1_16ConvProblemShapeILNS1_8OperatorE0ELi3EEENS1_10collective14CollectiveConvINS1_46MainloopSm90TmaGmmaWarpSpecializedImplicitGemmILS5_0ELi5ELi3EN4cute5tupleIJNSA_1CILi1EEESD_SD_EEENS1_36KernelImplicitTmaWarpSpecializedSm90ELi1EEENSB_IJNSC_ILi256EEENSC_ILi64EEENSB_IJSI_EEEEEENS_10bfloat16_tESL_NSA_8TiledMMAINSA_8MMA_AtomIJNSA_4SM904GMMA27MMA_64x64x16_F32BF16BF16_SSILNSP_5MajorE0ELSR_0ELNSP_7ScaleInE1ELSS_1EEEEEENSA_6LayoutISE_NSB_IJNSC_ILi0EEESW_SW_EEEEENSB_IJNSA_10UnderscoreESZ_SZ_EEEEENS7_6detail26Sm90ImplicitGemmTileTraitsINSA_20SM90_TMA_LOAD_IM2COLENSA_14ComposedLayoutINSA_7SwizzleILi3ELi4ELi3EEENSA_18smem_ptr_flag_bitsILi16EEENSV_INSB_IJNSB_IJNSC_ILi8EEENSC_ILi32EEEEEENSB_IJSI_SD_EEENSB_IJSD_NSC_ILi5EEEEEEEEENSB_IJNSB_IJSI_NSC_ILi512EEEEEENSB_IJSD_SW_EEENSB_IJSW_NSC_ILi16384EEEEEEEEEEEEEvEENS13_INSA_13SM90_TMA_LOADENS15_IS17_S19_NSV_INSB_IJNSB_IJS1A_S1A_EEES1D_S1F_EEENSB_IJS1I_S1J_NSB_IJSW_NSC_ILi4096EEEEEEEEEEEEEvEEEENS_8epilogue10collective6detail29Sm90TmaWarpSpecializedAdapterINS21_15DefaultEpilogueISL_NSB_IJNSB_IJllllEEESD_SW_EEES26_NS20_6thread17LinearCombinationISL_Li1EffLNS27_9ScaleType4KindE0ELNS_15FloatRoundStyleE2ESL_EENS_4gemm15EpilogueDefaultEEEEEvvEEEEvNT_6ParamsE,@function
        .size           _ZN7cutlass13device_kernelINS_4conv6kernel13ConvUniversalINS1_16ConvProblemShapeILNS1_8OperatorE0ELi3EEENS1_10collective14CollectiveConvINS1_46MainloopSm90TmaGmmaWarpSpecializedImplicitGemmILS5_0ELi5ELi3EN4cute5tupleIJNSA_1CILi1EEESD_SD_EEENS1_36KernelImplicitTmaWarpSpecializedSm90ELi1EEENSB_IJNSC_ILi256EEENSC_ILi64EEENSB_IJSI_EEEEEENS_10bfloat16_tESL_NSA_8TiledMMAINSA_8MMA_AtomIJNSA_4SM904GMMA27MMA_64x64x16_F32BF16BF16_SSILNSP_5MajorE0ELSR_0ELNSP_7ScaleInE1ELSS_1EEEEEENSA_6LayoutISE_NSB_IJNSC_ILi0EEESW_SW_EEEEENSB_IJNSA_10UnderscoreESZ_SZ_EEEEENS7_6detail26Sm90ImplicitGemmTileTraitsINSA_20SM90_TMA_LOAD_IM2COLENSA_14ComposedLayoutINSA_7SwizzleILi3ELi4ELi3EEENSA_18smem_ptr_flag_bitsILi16EEENSV_INSB_IJNSB_IJNSC_ILi8EEENSC_ILi32EEEEEENSB_IJSI_SD_EEENSB_IJSD_NSC_ILi5EEEEEEEEENSB_IJNSB_IJSI_NSC_ILi512EEEEEENSB_IJSD_SW_EEENSB_IJSW_NSC_ILi16384EEEEEEEEEEEEEvEENS13_INSA_13SM90_TMA_LOADENS15_IS17_S19_NSV_INSB_IJNSB_IJS1A_S1A_EEES1D_S1F_EEENSB_IJS1I_S1J_NSB_IJSW_NSC_ILi4096EEEEEEEEEEEEEvEEEENS_8epilogue10collective6detail29Sm90TmaWarpSpecializedAdapterINS21_15DefaultEpilogueISL_NSB_IJNSB_IJllllEEESD_SW_EEES26_NS20_6thread17LinearCombinationISL_Li1EffLNS27_9ScaleType4KindE0ELNS_15FloatRoundStyleE2ESL_EENS_4gemm15EpilogueDefaultEEEEEvvEEEEvNT_6ParamsE,(.L_x_254 - _ZN7cutlass13device_kernelINS_4conv6kernel13ConvUniversalINS1_16ConvProblemShapeILNS1_8OperatorE0ELi3EEENS1_10collective14CollectiveConvINS1_46MainloopSm90TmaGmmaWarpSpecializedImplicitGemmILS5_0ELi5ELi3EN4cute5tupleIJNSA_1CILi1EEESD_SD_EEENS1_36KernelImplicitTmaWarpSpecializedSm90ELi1EEENSB_IJNSC_ILi256EEENSC_ILi64EEENSB_IJSI_EEEEEENS_10bfloat16_tESL_NSA_8TiledMMAINSA_8MMA_AtomIJNSA_4SM904GMMA27MMA_64x64x16_F32BF16BF16_SSILNSP_5MajorE0ELSR_0ELNSP_7ScaleInE1ELSS_1EEEEEENSA_6LayoutISE_NSB_IJNSC_ILi0EEESW_SW_EEEEENSB_IJNSA_10UnderscoreESZ_SZ_EEEEENS7_6detail26Sm90ImplicitGemmTileTraitsINSA_20SM90_TMA_LOAD_IM2COLENSA_14ComposedLayoutINSA_7SwizzleILi3ELi4ELi3EEENSA_18smem_ptr_flag_bitsILi16EEENSV_INSB_IJNSB_IJNSC_ILi8EEENSC_ILi32EEEEEENSB_IJSI_SD_EEENSB_IJSD_NSC_ILi5EEEEEEEEENSB_IJNSB_IJSI_NSC_ILi512EEEEEENSB_IJSD_SW_EEENSB_IJSW_NSC_ILi16384EEEEEEEEEEEEEvEENS13_INSA_13SM90_TMA_LOADENS15_IS17_S19_NSV_INSB_IJNSB_IJS1A_S1A_EEES1D_S1F_EEENSB_IJS1I_S1J_NSB_IJSW_NSC_ILi4096EEEEEEEEEEEEEvEEEENS_8epilogue10collective6detail29Sm90TmaWarpSpecializedAdapterINS21_15DefaultEpilogueISL_NSB_IJNSB_IJllllEEESD_SW_EEES26_NS20_6thread17LinearCombinationISL_Li1EffLNS27_9ScaleType4KindE0ELNS_15FloatRoundStyleE2ESL_EENS_4gemm15EpilogueDefaultEEEEEvvEEEEvNT_6ParamsE)
        .other          _ZN7cutlass13device_kernelINS_4conv6kernel13ConvUniversalINS1_16ConvProblemShapeILNS1_8OperatorE0ELi3EEENS1_10collective14CollectiveConvINS1_46MainloopSm90TmaGmmaWarpSpecializedImplicitGemmILS5_0ELi5ELi3EN4cute5tupleIJNSA_1CILi1EEESD_SD_EEENS1_36KernelImplicitTmaWarpSpecializedSm90ELi1EEENSB_IJNSC_ILi256EEENSC_ILi64EEENSB_IJSI_EEEEEENS_10bfloat16_tESL_NSA_8TiledMMAINSA_8MMA_AtomIJNSA_4SM904GMMA27MMA_64x64x16_F32BF16BF16_SSILNSP_5MajorE0ELSR_0ELNSP_7ScaleInE1ELSS_1EEEEEENSA_6LayoutISE_NSB_IJNSC_ILi0EEESW_SW_EEEEENSB_IJNSA_10UnderscoreESZ_SZ_EEEEENS7_6detail26Sm90ImplicitGemmTileTraitsINSA_20SM90_TMA_LOAD_IM2COLENSA_14ComposedLayoutINSA_7SwizzleILi3ELi4ELi3EEENSA_18smem_ptr_flag_bitsILi16EEENSV_INSB_IJNSB_IJNSC_ILi8EEENSC_ILi32EEEEEENSB_IJSI_SD_EEENSB_IJSD_NSC_ILi5EEEEEEEEENSB_IJNSB_IJSI_NSC_ILi512EEEEEENSB_IJSD_SW_EEENSB_IJSW_NSC_ILi16384EEEEEEEEEEEEEvEENS13_INSA_13SM90_TMA_LOADENS15_IS17_S19_NSV_INSB_IJNSB_IJS1A_S1A_EEES1D_S1F_EEENSB_IJS1I_S1J_NSB_IJSW_NSC_ILi4096EEEEEEEEEEEEEvEEEENS_8epilogue10collective6detail29Sm90TmaWarpSpecializedAdapterINS21_15DefaultEpilogueISL_NSB_IJNSB_IJllllEEESD_SW_EEES26_NS20_6thread17LinearCombinationISL_Li1EffLNS27_9ScaleType4KindE0ELNS_15FloatRoundStyleE2ESL_EENS_4gemm15EpilogueDefaultEEEEEvvEEEEvNT_6ParamsE,@"STO_CUDA_ENTRY STV_DEFAULT"
_ZN7cutlass13device_kernelINS_4conv6kernel13ConvUniversalINS1_16ConvProblemShapeILNS1_8OperatorE0ELi3EEENS1_10collective14CollectiveConvINS1_46MainloopSm90TmaGmmaWarpSpecializedImplicitGemmILS5_0ELi5ELi3EN4cute5tupleIJNSA_1CILi1EEESD_SD_EEENS1_36KernelImplicitTmaWarpSpecializedSm90ELi1EEENSB_IJNSC_ILi256EEENSC_ILi64EEENSB_IJSI_EEEEEENS_10bfloat16_tESL_NSA_8TiledMMAINSA_8MMA_AtomIJNSA_4SM904GMMA27MMA_64x64x16_F32BF16BF16_SSILNSP_5MajorE0ELSR_0ELNSP_7ScaleInE1ELSS_1EEEEEENSA_6LayoutISE_NSB_IJNSC_ILi0EEESW_SW_EEEEENSB_IJNSA_10UnderscoreESZ_SZ_EEEEENS7_6detail26Sm90ImplicitGemmTileTraitsINSA_20SM90_TMA_LOAD_IM2COLENSA_14ComposedLayoutINSA_7SwizzleILi3ELi4ELi3EEENSA_18smem_ptr_flag_bitsILi16EEENSV_INSB_IJNSB_IJNSC_ILi8EEENSC_ILi32EEEEEENSB_IJSI_SD_EEENSB_IJSD_NSC_ILi5EEEEEEEEENSB_IJNSB_IJSI_NSC_ILi512EEEEEENSB_IJSD_SW_EEENSB_IJSW_NSC_ILi16384EEEEEEEEEEEEEvEENS13_INSA_13SM90_TMA_LOADENS15_IS17_S19_NSV_INSB_IJNSB_IJS1A_S1A_EEES1D_S1F_EEENSB_IJS1I_S1J_NSB_IJSW_NSC_ILi4096EEEEEEEEEEEEEvEEEENS_8epilogue10collective6detail29Sm90TmaWarpSpecializedAdapterINS21_15DefaultEpilogueISL_NSB_IJNSB_IJllllEEESD_SW_EEES26_NS20_6thread17LinearCombinationISL_Li1EffLNS27_9ScaleType4KindE0ELNS_15FloatRoundStyleE2ESL_EENS_4gemm15EpilogueDefaultEEEEEvvEEEEvNT_6ParamsE:
[----:B------:R-:W-:Y:S01]  /*0000*/  LDC R1, c[0x0][0x28] ;  /* 0x00000a00ff017b82 */ /* 0x000fe20000000800 */
[----:B------:R-:W0:Y:S01]  /*0010*/  S2R R6, SR_TID.X ;  /* 0x0000000000067919 */ /* 0x000e220000002100 */
[----:B------:R-:W-:Y:S01]  /*0020*/  ELECT P0, URZ, PT ;  /* 0x00000000003f782f */ /* 0x000fe20003800000 */
[----:B------:R-:W-:Y:S01]  /*0030*/  BSSY B0, `(.L_x_0) ;  /* 0x000000f000007945 */ /* 0x000fe20003800000 */
[--C-:B0-----:R-:W-:Y:S02]  /*0040*/  SHF.R.U32.HI R0, RZ, 0x5, R6.reuse ;  /* 0x00000005ff007819 */ /* 0x101fe40000011606 */
[----:B------:R-:W-:-:S03]  /*0050*/  SHF.R.U32.HI R3, RZ, 0x7, R6 ;  /* 0x00000007ff037819 */ /* 0x000fc60000011606 */
[----:B------:R-:W0:Y:S04]  /*0060*/  SHFL.IDX PT, R2, R0, RZ, 0x1f ;  /* 0x00001fff00027589 */ /* 0x000e2800000e0000 */
[----:B------:R1:W2:Y:S01]  /*0070*/  SHFL.IDX PT, R5, R3, RZ, 0x1f ;  /* 0x00001fff03057589 */ /* 0x0002a200000e0000 */
[----:B0-----:R-:W-:-:S13]  /*0080*/  ISETP.NE.OR P0, PT, R2, RZ, !P0 ;  /* 0x000000ff0200720c */ /* 0x001fda0004705670 */
[----:B-12---:R-:W-:Y:S05]  /*0090*/  @P0 BRA `(.L_x_1) ;  /* 0x0000000000200947 */ /* 0x006fea0003800000 */
[----:B------:R-:W-:Y:S02]  /*00a0*/  ULDC.64 UR4, c[0x0][0x198] ;  /* 0x0000660000047ab9 */ /* 0x000fe40000000a00 */
[----:B------:R-:W-:Y:S02]  /*00b0*/  UIADD3 UR6, UP0, UR4, 0xf0, URZ ;  /* 0x000000f004067890 */ /* 0x000fe4000ff1e03f */
[----:B------:R-:W-:Y:S02]  /*00c0*/  UIADD3 UR4, UP1, UR4, 0x270, URZ ;  /* 0x0000027004047890 */ /* 0x000fe4000ff3e03f */
[----:B------:R-:W-:Y:S02]  /*00d0*/  UIADD3.X UR7, URZ, UR5, URZ, UP0, !UPT ;  /* 0x000000053f077290 */ /* 0x000fe400087fe43f */
[----:B------:R-:W-:-:S07]  /*00e0*/  UIADD3.X UR5, URZ, UR5, URZ, UP1, !UPT ;  /* 0x000000053f057290 */ /* 0x000fce0008ffe43f */
[----:B------:R0:W-:Y:S02]  /*00f0*/  UTMACCTL.PF [UR6] ;  /* 0x00000000060079b9 */ /* 0x0001e40008040000 */
[----:B------:R0:W-:Y:S02]  /*0100*/  UTMACCTL.PF [UR4] ;  /* 0x00000000040079b9 */ /* 0x0001e40008040000 */
[----:B0-----:R-:W-:Y:S01]  /*0110*/  NOP ;  /* 0x0000000000007918 */ /* 0x001fe20000000000 */
.L_x_1:
[----:B------:R-:W-:Y:S05]  /*0120*/  BSYNC B0 ;  /* 0x0000000000007941 */ /* 0x000fea0003800000 */
.L_x_0:
[----:B------:R-:W0:Y:S01]  /*0130*/  SHFL.IDX PT, R0, R0, RZ, 0x1f ;  /* 0x00001fff00007589 */ /* 0x000e2200000e0000 */
[----:B------:R-:W-:-:S04]  /*0140*/  SHF.R.S32.HI R3, RZ, 0x1f, R2 ;  /* 0x0000001fff037819 */ /* 0x000fc80000011402 */
[----:B------:R-:W-:Y:S02]  /*0150*/  LEA.HI R3, R3, R2, RZ, 0x2 ;  /* 0x0000000203037211 */ /* 0x000fe400078f10ff */
[----:B0-----:R-:W-:-:S13]  /*0160*/  ISETP.NE.AND P0, PT, R0, RZ, PT ;  /* 0x000000ff0000720c */ /* 0x001fda0003f05270 */
[----:B------:R-:W-:Y:S05]  /*0170*/  @P0 BRA `(.L_x_2) ;  /* 0x0000000000600947 */ /* 0x000fea0003800000 */
[----:B------:R-:W0:Y:S01]  /*0180*/  S2UR UR8, SR_CgaCtaId ;  /* 0x00000000000879c3 */ /* 0x000e220000008800 */
[----:B------:R-:W-:Y:S01]  /*0190*/  UMOV UR4, 0x400 ;  /* 0x0000040000047882 */ /* 0x000fe20000000000 */
[----:B------:R-:W-:Y:S01]  /*01a0*/  UMOV UR5, 0x1 ;  /* 0x0000000100057882 */ /* 0x000fe20000000000 */
[----:B------:R-:W-:Y:S01]  /*01b0*/  UMOV UR6, 0x80 ;  /* 0x0000008000067882 */ /* 0x000fe20000000000 */
[----:B------:R-:W-:Y:S01]  /*01c0*/  ELECT P0, URZ, PT ;  /* 0x00000000003f782f */ /* 0x000fe20003800000 */
[----:B------:R-:W-:-:S04]  /*01d0*/  UIADD3 UR6, -UR6, 0x100000, URZ ;  /* 0x0010000006067890 */ /* 0x000fc8000fffe13f */
[----:B------:R-:W-:Y:S02]  /*01e0*/  USHF.L.U32 UR7, UR6, 0xb, URZ ;  /* 0x0000000b06077899 */ /* 0x000fe4000800063f */
[----:B------:R-:W-:Y:S02]  /*01f0*/  USHF.L.U32 UR6, UR6, 0x1, URZ ;  /* 0x0000000106067899 */ /* 0x000fe4000800063f */
[----:B0-----:R-:W-:Y:S02]  /*0200*/  ULEA UR8, UR8, UR4, 0x18 ;  /* 0x0000000408087291 */ /* 0x001fe4000f8ec03f */
[----:B------:R-:W-:-:S04]  /*0210*/  UIADD3 UR4, -UR5, 0x100000, URZ ;  /* 0x0010000005047890 */ /* 0x000fc8000fffe13f */
[----:B------:R-:W-:Y:S02]  /*0220*/  USHF.L.U32 UR5, UR4, 0xb, URZ ;  /* 0x0000000b04057899 */ /* 0x000fe4000800063f */
[----:B------:R-:W-:Y:S01]  /*0230*/  USHF.L.U32 UR4, UR4, 0x1, URZ ;  /* 0x0000000104047899 */ /* 0x000fe2000800063f */
[----:B------:R-:W0:Y:S11]  /*0240*/  FENCE.VIEW.ASYNC.S ;  /* 0x00000000000073c6 */ /* 0x000e360000000000 */
[----:B0-----:R0:W1:Y:S01]  /*0250*/  SYNCS.EXCH.64 URZ, [UR8+0x32000], UR4 ;  /* 0x03200004083f75b2 */ /* 0x0010620008000100 */
[----:B------:R0:W2:Y:S01]  /*0260*/  SYNCS.EXCH.64 URZ, [UR8+0x32028], UR6 ;  /* 0x03202806083f75b2 */ /* 0x0000a20008000100 */
[----:B------:R0:W3:Y:S01]  /*0270*/  SYNCS.EXCH.64 URZ, [UR8+0x32008], UR4 ;  /* 0x03200804083f75b2 */ /* 0x0000e20008000100 */
[----:B------:R0:W4:Y:S01]  /*0280*/  SYNCS.EXCH.64 URZ, [UR8+0x32030], UR6 ;  /* 0x03203006083f75b2 */ /* 0x0001220008000100 */
[----:B------:R0:W0:Y:S01]  /*0290*/  SYNCS.EXCH.64 URZ, [UR8+0x32010], UR4 ;  /* 0x03201004083f75b2 */ /* 0x0000220008000100 */
[----:B------:R0:W0:Y:S01]  /*02a0*/  SYNCS.EXCH.64 URZ, [UR8+0x32038], UR6 ;  /* 0x03203806083f75b2 */ /* 0x0000220008000100 */
[----:B------:R0:W0:Y:S01]  /*02b0*/  SYNCS.EXCH.64 URZ, [UR8+0x32018], UR4 ;  /* 0x03201804083f75b2 */ /* 0x0000220008000100 */
[----:B------:R0:W0:Y:S01]  /*02c0*/  SYNCS.EXCH.64 URZ, [UR8+0x32040], UR6 ;  /* 0x03204006083f75b2 */ /* 0x0000220008000100 */
[----:B------:R0:W0:Y:S01]  /*02d0*/  SYNCS.EXCH.64 URZ, [UR8+0x32020], UR4 ;  /* 0x03202004083f75b2 */ /* 0x0000220008000100 */
[----:B------:R0:W0:Y:S01]  /*02e0*/  SYNCS.EXCH.64 URZ, [UR8+0x32048], UR6 ;  /* 0x03204806083f75b2 */ /* 0x0000220008000100 */
[----:B------:R-:W-:Y:S01]  /*02f0*/  NOP ;  /* 0x0000000000007918 */ /* 0x000fe20000000000 */
.L_x_2:
[----:B0-----:R-:W-:Y:S01]  /*0300*/  ULDC.64 UR4, c[0x0][0x618] ;  /* 0x0001860000047ab9 */ /* 0x001fe20000000a00 */
[----:B------:R-:W-:Y:S01]  /*0310*/  LOP3.LUT R3, R3, 0xfffffffc, RZ, 0xc0, !PT ;  /* 0xfffffffc03037812 */ /* 0x000fe200078ec0ff */
[----:B------:R-:W-:Y:S01]  /*0320*/  NOP ;  /* 0x0000000000007918 */ /* 0x000fe20000000000 */
[----:B------:R-:W-:Y:S01]  /*0330*/  ISETP.NE.U32.AND P0, PT, RZ, UR4, PT ;  /* 0x00000004ff007c0c */ /* 0x000fe2000bf05070 */
[----:B------:R-:W-:Y:S01]  /*0340*/  NOP ;  /* 0x0000000000007918 */ /* 0x000fe20000000000 */
[----:B-1234-:R-:W-:Y:S01]  /*0350*/  BAR.SYNC.DEFER_BLOCKING 0x0 ;  /* 0x0000000000007b1d */ /* 0x01efe20000010000 */
[----:B------:R-:W-:Y:S01]  /*0360*/  IMAD.IADD R4, R2, 0x1, -R3 ;  /* 0x0000000102047824 */ /* 0x000fe200078e0a03 */
[----:B------:R-:W-:Y:S02]  /*0370*/  ISETP.NE.AND.EX P0, PT, RZ, UR5, PT, P0 ;  /* 0x00000005ff007c0c */ /* 0x000fe4000bf05300 */
[C---:B------:R-:W-:Y:S02]  /*0380*/  ISETP.NE.AND P2, PT, R5.reuse, 0x1, PT ;  /* 0x000000010500780c */ /* 0x040fe40003f45270 */
[----:B------:R-:W-:Y:S01]  /*0390*/  LOP3.LUT P1, RZ, R5, R4, RZ, 0xfc, !PT ;  /* 0x0000000405ff7212 */ /* 0x000fe2000782fcff */
[----:B------:R-:W-:-:S03]  /*03a0*/  ULDC.64 UR16, c[0x0][0x208] ;  /* 0x0000820000107ab9 */ /* 0x000fc60000000a00 */
[----:B------:R-:W-:-:S04]  /*03b0*/  SEL R0, RZ, 0x1, P1 ;  /* 0x00000001ff007807 */ /* 0x000fc80000800000 */
[----:B------:R-:W-:Y:S01]  /*03c0*/  SEL R0, R0, 0x2, P2 ;  /* 0x0000000200007807 */ /* 0x000fe20001000000 */
[----:B------:R-:W-:Y:S06]  /*03d0*/  @!P0 BRA `(.L_x_3) ;  /* 0x00000000001c8947 */ /* 0x000fec0003800000 */
[----:B------:R-:W0:Y:S02]  /*03e0*/  LDC.64 R2, c[0x0][0x618] ;  /* 0x00018600ff027b82 */ /* 0x000e240000000a00 */
[----:B0-----:R-:W2:Y:S02]  /*03f0*/  LDG.E.64 R2, desc[UR16][R2.64] ;  /* 0x0000001002027981 */ /* 0x001ea4000c1e1b00 */
[----:B--2---:R-:W-:-:S04]  /*0400*/  ISETP.NE.U32.AND P0, PT, R2, RZ, PT ;  /* 0x000000ff0200720c */ /* 0x004fc80003f05070 */
[----:B------:R-:W-:-:S13]  /*0410*/  ISETP.NE.AND.EX P0, PT, R3, RZ, PT, P0 ;  /* 0x000000ff0300720c */ /* 0x000fda0003f05300 */
[----:B------:R-:W-:Y:S05]  /*0420*/  @!P0 BRA `(.L_x_3) ;  /* 0x0000000000088947 */ /* 0x000fea0003800000 */
[----:B------:R2:W5:Y:S01]  /*0430*/  LD.E R11, desc[UR16][R2.64] ;  /* 0x00000010020b7980 */ /* 0x000562000c101900 */
[----:B------:R-:W-:Y:S05]  /*0440*/  BRA `(.L_x_4) ;  /* 0x0000000000207947 */ /* 0x000fea0003800000 */
.L_x_3:
[----:B------:R-:W-:Y:S02]  /*0450*/  ULDC.64 UR4, c[0x0][0x608] ;  /* 0x0001820000047ab9 */ /* 0x000fe40000000a00 */
[----:B------:R-:W-:-:S04]  /*0460*/  ISETP.NE.U32.AND P0, PT, RZ, UR4, PT ;  /* 0x00000004ff007c0c */ /* 0x000fc8000bf05070 */
[----:B------:R-:W-:-:S13]  /*0470*/  ISETP.NE.AND.EX P0, PT, RZ, UR5, PT, P0 ;  /* 0x00000005ff007c0c */ /* 0x000fda000bf05300 */
[----:B------:R-:W-:Y:S05]  /*0480*/  @!P0 BRA `(.L_x_5) ;  /* 0x00000000000c8947 */ /* 0x000fea0003800000 */
[----:B------:R-:W0:Y:S02]  /*0490*/  LDC.64 R2, c[0x0][0x608] ;  /* 0x00018200ff027b82 */ /* 0x000e240000000a00 */
[----:B0-----:R1:W5:Y:S01]  /*04a0*/  LDG.E R11, desc[UR16][R2.64] ;  /* 0x00000010020b7981 */ /* 0x001362000c1e1900 */
[----:B------:R-:W-:Y:S05]  /*04b0*/  BRA `(.L_x_4) ;  /* 0x0000000000047947 */ /* 0x000fea0003800000 */
.L_x_5:
[----:B------:R-:W0:Y:S02]  /*04c0*/  LDC R11, c[0x0][0x600] ;  /* 0x00018000ff0b7b82 */ /* 0x000e240000000800 */
.L_x_4:
[----:B------:R-:W-:Y:S02]  /*04d0*/  ULDC.64 UR4, c[0x0][0x620] ;  /* 0x0001880000047ab9 */ /* 0x000fe40000000a00 */
[----:B------:R-:W-:-:S04]  /*04e0*/  ISETP.NE.U32.AND P0, PT, RZ, UR4, PT ;  /* 0x00000004ff007c0c */ /* 0x000fc8000bf05070 */
[----:B------:R-:W-:-:S13]  /*04f0*/  ISETP.NE.AND.EX P0, PT, RZ, UR5, PT, P0 ;  /* 0x00000005ff007c0c */ /* 0x000fda000bf05300 */
[----:B------:R-:W-:Y:S05]  /*0500*/  @!P0 BRA `(.L_x_6) ;  /* 0x00000000001c8947 */ /* 0x000fea0003800000 */
[----:B-12---:R-:W1:Y:S02]  /*0510*/  LDC.64 R2, c[0x0][0x620] ;  /* 0x00018800ff027b82 */ /* 0x006e640000000a00 */
[----:B-1----:R-:W2:Y:S02]  /*0520*/  LDG.E.64 R2, desc[UR16][R2.64] ;  /* 0x0000001002027981 */ /* 0x002ea4000c1e1b00 */
[----:B--2---:R-:W-:-:S04]  /*0530*/  ISETP.NE.U32.AND P0, PT, R2, RZ, PT ;  /* 0x000000ff0200720c */ /* 0x004fc80003f05070 */
[----:B------:R-:W-:-:S13]  /*0540*/  ISETP.NE.AND.EX P0, PT, R3, RZ, PT, P0 ;  /* 0x000000ff0300720c */ /* 0x000fda0003f05300 */
[----:B------:R-:W-:Y:S05]  /*0550*/  @!P0 BRA `(.L_x_6) ;  /* 0x0000000000088947 */ /* 0x000fea0003800000 */
[----:B------:R1:W5:Y:S01]  /*0560*/  LD.E R14, desc[UR16][R2.64] ;  /* 0x00000010020e7980 */ /* 0x000362000c101900 */
[----:B------:R-:W-:Y:S05]  /*0570*/  BRA `(.L_x_7) ;  /* 0x0000000000207947 */ /* 0x000fea0003800000 */
.L_x_6:
[----:B------:R-:W-:Y:S02]  /*0580*/  ULDC.64 UR4, c[0x0][0x610] ;  /* 0x0001840000047ab9 */ /* 0x000fe40000000a00 */
[----:B------:R-:W-:-:S04]  /*0590*/  ISETP.NE.U32.AND P0, PT, RZ, UR4, PT ;  /* 0x00000004ff007c0c */ /* 0x000fc8000bf05070 */
[----:B------:R-:W-:-:S13]  /*05a0*/  ISETP.NE.AND.EX P0, PT, RZ, UR5, PT, P0 ;  /* 0x00000005ff007c0c */ /* 0x000fda000bf05300 */
[----:B------:R-:W-:Y:S05]  /*05b0*/  @!P0 BRA `(.L_x_8) ;  /* 0x00000000000c8947 */ /* 0x000fea0003800000 */
[----:B------:R-:W3:Y:S02]  /*05c0*/  LDC.64 R14, c[0x0][0x610] ;  /* 0x00018400ff0e7b82 */ /* 0x000ee40000000a00 */
[----:B---3--:R4:W5:Y:S01]  /*05d0*/  LDG.E R14, desc[UR16][R14.64] ;  /* 0x000000100e0e7981 */ /* 0x008962000c1e1900 */
[----:B------:R-:W-:Y:S05]  /*05e0*/  BRA `(.L_x_7) ;  /* 0x0000000000047947 */ /* 0x000fea0003800000 */
.L_x_8:
[----:B------:R-:W3:Y:S02]  /*05f0*/  LDC R14, c[0x0][0x604] ;  /* 0x00018100ff0e7b82 */ /* 0x000ee40000000800 */
.L_x_7:
[----:B-12---:R-:W1:Y:S01]  /*0600*/  LDC R2, c[0x0][0x3e8] ;  /* 0x0000fa00ff027b82 */ /* 0x006e620000000800 */
[----:B------:R-:W-:Y:S01]  /*0610*/  ULDC UR4, c[0x0][0x3dc] ;  /* 0x0000f70000047ab9 */ /* 0x000fe20000000800 */
[----:B------:R-:W-:Y:S01]  /*0620*/  ISETP.NE.AND P0, PT, R5, RZ, PT ;  /* 0x000000ff0500720c */ /* 0x000fe20003f05270 */
[----:B------:R-:W-:Y:S01]  /*0630*/  UIADD3 UR4, UR4, 0x3f, URZ ;  /* 0x0000003f04047890 */ /* 0x000fe2000fffe03f */
[----:B------:R-:W-:-:S03]  /*0640*/  ULDC.64 UR6, c[0x0][0x3e0] ;  /* 0x0000f80000067ab9 */ /* 0x000fc60000000a00 */
[----:B------:R-:W-:Y:S02]  /*0650*/  USHF.R.S32.HI UR5, URZ, 0x1f, UR4 ;  /* 0x0000001f3f057899 */ /* 0x000fe40008011404 */
[----:B------:R-:W-:Y:S02]  /*0660*/  UIMAD UR6, UR7, UR6, URZ ;  /* 0x00000006070672a4 */ /* 0x000fe4000f8e023f */
[----:B------:R-:W-:-:S04]  /*0670*/  ULEA.HI UR5, UR5, UR4, URZ, 0x6 ;  /* 0x0000000405057291 */ /* 0x000fc8000f8f303f */
[----:B------:R-:W-:Y:S01]  /*0680*/  USHF.R.S32.HI UR15, URZ, 0x6, UR5 ;  /* 0x000000063f0f7899 */ /* 0x000fe20008011405 */
[----:B-1----:R-:W-:-:S05]  /*0690*/  IMAD R2, R2, UR6, RZ ;  /* 0x0000000602027c24 */ /* 0x002fca000f8e02ff */
[----:B------:R-:W-:Y:S01]  /*06a0*/  IMAD R2, R2, UR15, RZ ;  /* 0x0000000f02027c24 */ /* 0x000fe2000f8e02ff */
[----:B------:R-:W-:Y:S06]  /*06b0*/  @!P0 BRA `(.L_x_9) ;  /* 0x000000b400dc8947 */ /* 0x000fec0003800000 */
[----:B------:R-:W-:-:S13]  /*06c0*/  ISETP.NE.AND P0, PT, R5, 0x1, PT ;  /* 0x000000010500780c */ /* 0x000fda0003f05270 */
[----:B------:R-:W-:Y:S05]  /*06d0*/  @P0 EXIT ;  /* 0x000000000000094d */ /* 0x000fea0003800000 */
[----:B------:R-:W-:Y:S01]  /*06e0*/  ISETP.GE.AND P0, PT, R2, 0x1, PT ;  /* 0x000000010200780c */ /* 0x000fe20003f06270 */
[----:B------:R-:W-:Y:S01]  /*06f0*/  UMOV UR4, URZ ;  /* 0x0000003f00047c82 */ /* 0x000fe20008000000 */
[----:B------:R-:W-:Y:S02]  /*0700*/  CS2R R54, SRZ ;  /* 0x0000000000367805 */ /* 0x000fe4000001ff00 */
[----:B------:R-:W-:Y:S02]  /*0710*/  CS2R R120, SRZ ;  /* 0x0000000000787805 */ /* 0x000fe4000001ff00 */
[----:B------:R-:W-:Y:S02]  /*0720*/  CS2R R122, SRZ ;  /* 0x00000000007a7805 */ /* 0x000fe4000001ff00 */
[----:B------:R-:W-:Y:S02]  /*0730*/  CS2R R124, SRZ ;  /* 0x00000000007c7805 */ /* 0x000fe4000001ff00 */
[----:B------:R-:W-:-:S02]  /*0740*/  CS2R R126, SRZ ;  /* 0x00000000007e7805 */ /* 0x000fc4000001ff00 */
[----:B------:R-:W-:Y:S02]  /*0750*/  CS2R R128, SRZ ;  /* 0x0000000000807805 */ /* 0x000fe4000001ff00 */
        /* <DEDUP_REMOVED lines=57> */
[----:B------:R-:W-:Y:S01]  /*0af0*/  CS2R R52, SRZ ;  /* 0x0000000000347805 */ /* 0x000fe2000001ff00 */
[----:B------:R-:W-:Y:S06]  /*0b00*/  @!P0 BRA `(.L_x_10) ;  /* 0x0000000400688947 */ /* 0x000fec0003800000 */
[----:B------:R-:W-:-:S04]  /*0b10*/  LOP3.LUT R3, R0, 0x1, RZ, 0xfc, !PT ;  /* 0x0000000100037812 */ /* 0x000fc800078efcff */
[----:B------:R-:W-:-:S13]  /*0b20*/  ISETP.NE.AND P1, PT, R3, 0x3, PT ;  /* 0x000000030300780c */ /* 0x000fda0003f25270 */
[----:B------:R-:W-:Y:S05]  /*0b30*/  @!P1 BRA `(.L_x_11) ;  /* 0x0000000000049947 */ /* 0x000fea0003800000 */
[----:B------:R-:W-:Y:S01]  /*0b40*/  BPT.TRAP 0x1 ;  /* 0x000000040000795c */ /* 0x000fe20000300000 */
.L_x_11:
[----:B------:R-:W1:Y:S01]  /*0b50*/  S2UR UR5, SR_CgaCtaId ;  /* 0x00000000000579c3 */ /* 0x000e620000008800 */
[----:B------:R-:W-:Y:S01]  /*0b60*/  SHF.L.U32 R3, RZ, 0x1f, RZ ;  /* 0x0000001fff037819 */ /* 0x000fe200000006ff */
[----:B------:R-:W-:Y:S02]  /*0b70*/  UMOV UR4, 0x400 ;  /* 0x0000040000047882 */ /* 0x000fe40000000000 */
[----:B-1----:R-:W-:-:S12]  /*0b80*/  ULEA UR4, UR5, UR4, 0x18 ;  /* 0x0000000405047291 */ /* 0x002fd8000f8ec03f */
.L_x_12:
[----:B-1----:R-:W-:-:S04]  /*0b90*/  IMAD.U32 R4, RZ, RZ, UR4 ;  /* 0x00000004ff047e24 */ /* 0x002fc8000f8e00ff */
[----:B------:R1:W2:Y:S03]  /*0ba0*/  SYNCS.PHASECHK.TRANS64.TRYWAIT P1, [R4+URZ+0x32000], R3 ;  /* 0x03200003040075a7 */ /* 0x0002a6000802017f */
[----:B--2---:R-:W-:Y:S05]  /*0bb0*/  @!P1 NANOSLEEP.SYNCS 0x989680 ;  /* 0x009896800000995d */ /* 0x004fea0003900000 */
[----:B------:R-:W2:Y:S02]  /*0bc0*/  @!P1 SYNCS.PHASECHK.TRANS64 P1, [R4+URZ+0x32000], R3 ;  /* 0x03200003040095a7 */ /* 0x000ea4000802007f */
[----:B--2---:R-:W-:Y:S05]  /*0bd0*/  @!P1 BRA `(.L_x_12) ;  /* 0xfffffffc00ec9947 */ /* 0x004fea000383ffff */
[----:B------:R-:W-:Y:S01]  /*0be0*/  UIADD3 UR5, UR4, 0x28000, URZ ;  /* 0x0002800004057890 */ /* 0x000fe2000fffe03f */
[----:B------:R-:W-:Y:S01]  /*0bf0*/  WARPGROUP.ARRIVE ;  /* 0x00000000000079c5 */ /* 0x000fe20000000000 */
[----:B------:R-:W-:Y:S02]  /*0c00*/  USHF.R.U32.HI UR4, URZ, 0x4, UR4 ;  /* 0x000000043f047899 */ /* 0x000fe40008011604 */
[----:B------:R-:W-:Y:S02]  /*0c10*/  USHF.R.U32.HI UR5, URZ, 0x4, UR5 ;  /* 0x000000043f057899 */ /* 0x000fe40008011605 */
[----:B------:R-:W-:Y:S02]  /*0c20*/  ULOP3.LUT UR4, UR4, 0x3fff, URZ, 0xc0, !UPT ;  /* 0x00003fff04047892 */ /* 0x000fe4000f8ec03f */
[----:B------:R-:W-:Y:S02]  /*0c30*/  ULOP3.LUT UR5, UR5, 0x3fff, URZ, 0xc0, !UPT ;  /* 0x00003fff05057892 */ /* 0x000fe4000f8ec03f */
[----:B------:R-:W-:-:S02]  /*0c40*/  ULOP3.LUT UR4, UR4, 0x10000, URZ, 0xfc, !UPT ;  /* 0x0001000004047892 */ /* 0x000fc4000f8efc3f */
[----:B------:R-:W-:Y:S02]  /*0c50*/  ULOP3.LUT UR6, UR5, 0x10000, URZ, 0xfc, !UPT ;  /* 0x0001000005067892 */ /* 0x000fe4000f8efc3f */
[----:B------:R-:W-:Y:S02]  /*0c60*/  UIADD3 UR5, UR4, 0x200, URZ ;  /* 0x0000020004057890 */ /* 0x000fe4000fffe03f */
[----:B------:R-:W-:Y:S02]  /*0c70*/  UIADD3 UR7, UR4, 0x400, URZ ;  /* 0x0000040004077890 */ /* 0x000fe4000fffe03f */
[----:B------:R-:W-:Y:S01]  /*0c80*/  UMOV UR8, UR4 ;  /* 0x0000000400087c82 */ /* 0x000fe20008000000 */
[----:B------:R-:W-:Y:S01]  /*0c90*/  UMOV UR9, 0x40000040 ;  /* 0x4000004000097882 */ /* 0x000fe20000000000 */
[----:B------:R-:W-:Y:S01]  /*0ca0*/  UMOV UR10, UR6 ;  /* 0x00000006000a7c82 */ /* 0x000fe20008000000 */
[----:B------:R-:W-:Y:S01]  /*0cb0*/  UMOV UR11, 0x40000040 ;  /* 0x40000040000b7882 */ /* 0x000fe20000000000 */
[----:B------:R-:W-:Y:S01]  /*0cc0*/  UIADD3 UR12, UR4, 0x600, URZ ;  /* 0x00000600040c7890 */ /* 0x000fe2000fffe03f */
[----:B------:R-:W-:Y:S01]  /*0cd0*/  HGMMA.64x64x16.F32.BF16 R120, gdesc[UR8], RZ, !UPT ;  /* 0x00e00000087879f0 */ /* 0x000fe2000c7018ff */
        /* <DEDUP_REMOVED lines=12> */
[----:B------:R-:W-:-:S02]  /*0da0*/  UIADD3 UR8, UR4, 0x2, URZ ;  /* 0x0000000204087890 */ /* 0x000fc4000fffe03f */
[----:B------:R-:W-:Y:S01]  /*0db0*/  UIADD3 UR10, UR6, 0x2, URZ ;  /* 0x00000002060a7890 */ /* 0x000fe2000fffe03f */
[----:B------:R-:W-:Y:S01]  /*0dc0*/  UMOV UR9, 0x40000040 ;  /* 0x4000004000097882 */ /* 0x000fe20000000000 */
[----:B------:R-:W-:-:S07]  /*0dd0*/  UMOV UR11, 0x40000040 ;  /* 0x40000040000b7882 */ /* 0x000fce0000000000 */
[----:B------:R-:W-:Y:S01]  /*0de0*/  HGMMA.64x64x16.F32.BF16 R120, gdesc[UR8], R120 ;  /* 0x00e00000087879f0 */ /* 0x000fe20008701878 */
[----:B------:R-:W-:Y:S01]  /*0df0*/  UMOV UR8, UR5 ;  /* 0x0000000500087c82 */ /* 0x000fe20008000000 */
[----:B------:R-:W-:Y:S01]  /*0e00*/  UMOV UR9, 0x40000040 ;  /* 0x4000004000097882 */ /* 0x000fe20000000000 */
[----:B------:R-:W-:Y:S01]  /*0e10*/  UIADD3 UR5, UR4, 0x204, URZ ;  /* 0x0000020404057890 */ /* 0x000fe2000fffe03f */
        /* <DEDUP_REMOVED lines=19> */
[----:B------:R-:W-:Y:S02]  /*0f50*/  UMOV UR9, 0x40000040 ;  /* 0x4000004000097882 */ /* 0x000fe40000000000 */
[----:B------:R-:W-:Y:S01]  /*0f60*/  HGMMA.64x64x16.F32.BF16 R56, gdesc[UR8], R56 ;  /* 0x00e00000083879f0 */ /* 0x000fe20008701838 */
[----:B------:R-:W-:Y:S01]  /*0f70*/  UMOV UR8, UR12 ;  /* 0x0000000c00087c82 */ /* 0x000fe20008000000 */
[----:B------:R-:W-:-:S02]  /*0f80*/  UMOV UR9, 0x40000040 ;  /* 0x4000004000097882 */ /* 0x000fc40000000000 */
[----:B------:R-:W-:Y:S01]  /*0f90*/  HGMMA.64x64x16.F32.BF16 R24, gdesc[UR8], R24 ;  /* 0x00e00000081879f0 */ /* 0x000fe20008701818 */
[----:B------:R-:W-:Y:S02]  /*0fa0*/  UIADD3 UR8, UR4, 0x6, URZ ;  /* 0x0000000604087890 */ /* 0x000fe4000fffe03f */
[----:B------:R-:W-:Y:S02]  /*0fb0*/  UIADD3 UR10, UR6, 0x6, URZ ;  /* 0x00000006060a7890 */ /* 0x000fe4000fffe03f */
[----:B------:R-:W-:Y:S01]  /*0fc0*/  UIADD3 UR6, UR4, 0x406, URZ ;  /* 0x0000040604067890 */ /* 0x000fe2000fffe03f */
[----:B------:R-:W-:Y:S01]  /*0fd0*/  UMOV UR9, 0x40000040 ;  /* 0x4000004000097882 */ /* 0x000fe20000000000 */
[----:B------:R-:W-:Y:S01]  /*0fe0*/  UMOV UR11, 0x40000040 ;  /* 0x40000040000b7882 */ /* 0x000fe20000000000 */
[----:B------:R-:W-:-:S04]  /*0ff0*/  UIADD3 UR4, UR4, 0x606, URZ ;  /* 0x0000060604047890 */ /* 0x000fc8000fffe03f */
[----:B------:R-:W-:Y:S01]  /*1000*/  HGMMA.64x64x16.F32.BF16 R120, gdesc[UR8], R120 ;  /* 0x00e00000087879f0 */ /* 0x000fe20008701878 */
[----:B------:R-:W-:Y:S01]  /*1010*/  UMOV UR8, UR5 ;  /* 0x0000000500087c82 */ /* 0x000fe20008000000 */
[----:B------:R-:W-:Y:S02]  /*1020*/  UMOV UR9, 0x40000040 ;  /* 0x4000004000097882 */ /* 0x000fe40000000000 */
[----:B------:R-:W-:Y:S01]  /*1030*/  HGMMA.64x64x16.F32.BF16 R88, gdesc[UR8], R88 ;  /* 0x00e00000085879f0 */ /* 0x000fe20008701858 */
[----:B------:R-:W-:Y:S01]  /*1040*/  UMOV UR8, UR6 ;  /* 0x0000000600087c82 */ /* 0x000fe20008000000 */
[----:B------:R-:W-:Y:S02]  /*1050*/  UMOV UR9, 0x40000040 ;  /* 0x4000004000097882 */ /* 0x000fe40000000000 */
[----:B------:R-:W-:Y:S01]  /*1060*/  HGMMA.64x64x16.F32.BF16 R56, gdesc[UR8], R56 ;  /* 0x00e00000083879f0 */ /* 0x000fe20008701838 */
[----:B------:R-:W-:Y:S01]  /*1070*/  UMOV UR8, UR4 ;  /* 0x0000000400087c82 */ /* 0x000fe20008000000 */
[----:B------:R-:W-:Y:S01]  /*1080*/  UMOV UR9, 0x40000040 ;  /* 0x4000004000097882 */ /* 0x000fe20000000000 */
[----:B------:R-:W-:Y:S01]  /*1090*/  UMOV UR4, 0x1 ;  /* 0x0000000100047882 */ /* 0x000fe20000000000 */
[----:B------:R-:W-:Y:S04]  /*10a0*/  HGMMA.64x64x16.F32.BF16 R24, gdesc[UR8], R24, gsb0 ;  /* 0x00e00000081879f0 */ /* 0x000fe80008001818 */
.L_x_10:
[----:B-1----:R-:W-:-:S05]  /*10b0*/  VIMNMX R3, R2, 0x1, PT ;  /* 0x0000000102037848 */ /* 0x002fca0003fe0100 */
[----:B------:R-:W-:-:S05]  /*10c0*/  IMAD.IADD R4, R2, 0x1, -R3 ;  /* 0x0000000102047824 */ /* 0x000fca00078e0a03 */
[----:B------:R-:W-:-:S13]  /*10d0*/  ISETP.GE.AND P1, PT, R4, 0x1, PT ;  /* 0x000000010400780c */ /* 0x000fda0003f26270 */
[----:B------:R-:W-:Y:S05]  /*10e0*/  @!P1 BRA `(.L_x_13) ;  /* 0x0000000400dc9947 */ /* 0x000fea0003800000 */
[----:B------:R-:W1:Y:S01]  /*10f0*/  S2UR UR5, SR_CgaCtaId ;  /* 0x00000000000579c3 */ /* 0x000e620000008800 */
[----:B------:R-:W-:Y:S01]  /*1100*/  UMOV UR6, 0x400 ;  /* 0x0000040000067882 */ /* 0x000fe20000000000 */
[----:B------:R-:W-:Y:S01]  /*1110*/  LOP3.LUT R7, R0, 0x1, RZ, 0xfc, !PT ;  /* 0x0000000100077812 */ /* 0x000fe200078efcff */
[----:B------:R-:W-:Y:S01]  /*1120*/  IMAD.MOV.U32 R5, RZ, RZ, RZ ;  /* 0x000000ffff057224 */ /* 0x000fe200078e00ff */
[----:B------:R-:W-:Y:S01]  /*1130*/  UISETP.NE.U32.AND UP0, UPT, UR4, URZ, UPT ;  /* 0x0000003f0400728c */ /* 0x000fe2000bf05070 */
[----:B------:R-:W-:Y:S01]  /*1140*/  IMAD.MOV.U32 R2, RZ, RZ, R4 ;  /* 0x000000ffff027224 */ /* 0x000fe200078e0004 */
[----:B-1----:R-:W-:-:S04]  /*1150*/  ULEA UR6, UR5, UR6, 0x18 ;  /* 0x0000000605067291 */ /* 0x002fc8000f8ec03f */
[----:B------:R-:W-:Y:S02]  /*1160*/  UIADD3 UR7, UR6, 0x28000, URZ ;  /* 0x0002800006077890 */ /* 0x000fe4000fffe03f */
[----:B------:R-:W-:Y:S02]  /*1170*/  USHF.R.U32.HI UR5, URZ, 0x4, UR6 ;  /* 0x000000043f057899 */ /* 0x000fe40008011606 */
[----:B------:R-:W-:Y:S02]  /*1180*/  USHF.R.U32.HI UR7, URZ, 0x4, UR7 ;  /* 0x000000043f077899 */ /* 0x000fe40008011607 */
[----:B------:R-:W-:Y:S02]  /*1190*/  ULOP3.LUT UR5, UR5, 0x3fff, URZ, 0xc0, !UPT ;  /* 0x00003fff05057892 */ /* 0x000fe4000f8ec03f */
[----:B------:R-:W-:Y:S02]  /*11a0*/  ULOP3.LUT UR8, UR7, 0x3fff, URZ, 0xc0, !UPT ;  /* 0x00003fff07087892 */ /* 0x000fe4000f8ec03f */
[----:B------:R-:W-:-:S02]  /*11b0*/  ULOP3.LUT UR7, UR5, 0x10000, URZ, 0xfc, !UPT ;  /* 0x0001000005077892 */ /* 0x000fc4000f8efc3f */
[----:B------:R-:W-:Y:S01]  /*11c0*/  ULOP3.LUT UR8, UR8, 0x10000, URZ, 0xfc, !UPT ;  /* 0x0001000008087892 */ /* 0x000fe2000f8efc3f */
[----:B------:R-:W-:-:S11]  /*11d0*/  UMOV UR5, URZ ;  /* 0x0000003f00057c82 */ /* 0x000fd60008000000 */
.L_x_18:
[----:B------:R-:W-:-:S13]  /*11e0*/  ISETP.NE.AND P2, PT, R7, 0x3, PT ;  /* 0x000000030700780c */ /* 0x000fda0003f45270 */
[----:B-1----:R-:W-:Y:S05]  /*11f0*/  @!P2 BRA `(.L_x_14) ;  /* 0x000000000004a947 */ /* 0x002fea0003800000 */
[----:B------:R-:W-:Y:S01]  /*1200*/  BPT.TRAP 0x1 ;  /* 0x000000040000795c */ /* 0x000fe20000300000 */
.L_x_14:
[----:B------:R-:W-:Y:S01]  /*1210*/  SHF.L.U32 R3, R5, 0x1f, RZ ;  /* 0x0000001f05037819 */ /* 0x000fe200000006ff */
[----:B------:R-:W-:-:S12]  /*1220*/  ULEA UR9, UR4, UR6, 0x3 ;  /* 0x0000000604097291 */ /* 0x000fd8000f8e183f */
.L_x_15:
[----:B-1----:R-:W-:-:S04]  /*1230*/  IMAD.U32 R6, RZ, RZ, UR9 ;  /* 0x00000009ff067e24 */ /* 0x002fc8000f8e00ff */
[----:B------:R1:W2:Y:S03]  /*1240*/  SYNCS.PHASECHK.TRANS64.TRYWAIT P1, [R6+URZ+0x32000], R3 ;  /* 0x03200003060075a7 */ /* 0x0002a6000802017f */
[----:B--2---:R-:W-:Y:S05]  /*1250*/  @!P1 NANOSLEEP.SYNCS 0x989680 ;  /* 0x009896800000995d */ /* 0x004fea0003900000 */
[----:B------:R-:W2:Y:S02]  /*1260*/  @!P1 SYNCS.PHASECHK.TRANS64 P1, [R6+URZ+0x32000], R3 ;  /* 0x03200003060095a7 */ /* 0x000ea4000802007f */
[----:B--2---:R-:W-:Y:S05]  /*1270*/  @!P1 BRA `(.L_x_15) ;  /* 0xfffffffc00ec9947 */ /* 0x004fea000383ffff */
[----:B------:R-:W-:Y:S01]  /*1280*/  ULEA UR10, UR4, UR7, 0xb ;  /* 0x00000007040a7291 */ /* 0x000fe2000f8e583f */
[----:B------:R-:W-:Y:S01]  /*1290*/  WARPGROUP.ARRIVE ;  /* 0x00000000000079c5 */ /* 0x000fe20000000000 */
[----:B------:R-:W-:Y:S02]  /*12a0*/  ULEA UR12, UR4, UR8, 0x9 ;  /* 0x00000008040c7291 */ /* 0x000fe4000f8e483f */
[----:B------:R-:W-:Y:S02]  /*12b0*/  UIADD3 UR9, UR10, 0x200, URZ ;  /* 0x000002000a097890 */ /* 0x000fe4000fffe03f */
[----:B------:R-:W-:Y:S02]  /*12c0*/  UIADD3 UR11, UR10, 0x400, URZ ;  /* 0x000004000a0b7890 */ /* 0x000fe4000fffe03f */
[----:B------:R-:W-:Y:S01]  /*12d0*/  UMOV UR20, UR10 ;  /* 0x0000000a00147c82 */ /* 0x000fe20008000000 */
[----:B------:R-:W-:Y:S01]  /*12e0*/  UMOV UR21, 0x40000040 ;  /* 0x4000004000157882 */ /* 0x000fe20000000000 */
[----:B------:R-:W-:Y:S01]  /*12f0*/  UMOV UR22, UR12 ;  /* 0x0000000c00167c82 */ /* 0x000fe20008000000 */
[----:B------:R-:W-:Y:S01]  /*1300*/  UMOV UR23, 0x40000040 ;  /* 0x4000004000177882 */ /* 0x000fe20000000000 */
[----:B------:R-:W-:Y:S01]  /*1310*/  UIADD3 UR13, UR10, 0x600, URZ ;  /* 0x000006000a0d7890 */ /* 0x000fe2000fffe03f */
[----:B------:R-:W-:Y:S01]  /*1320*/  HGMMA.64x64x16.F32.BF16 R120, gdesc[UR20], R120, UP0 ;  /* 0x00e00000147879f0 */ /* 0x000fe2000bf01878 */
        /* <DEDUP_REMOVED lines=12> */
[----:B------:R-:W-:-:S02]  /*13f0*/  UIADD3 UR20, UR10, 0x2, URZ ;  /* 0x000000020a147890 */ /* 0x000fc4000fffe03f */
[----:B------:R-:W-:Y:S01]  /*1400*/  UIADD3 UR22, UR12, 0x2, URZ ;  /* 0x000000020c167890 */ /* 0x000fe2000fffe03f */
[----:B------:R-:W-:Y:S01]  /*1410*/  UMOV UR21, 0x40000040 ;  /* 0x4000004000157882 */ /* 0x000fe20000000000 */
[----:B------:R-:W-:Y:S01]  /*1420*/  UMOV UR23, 0x40000040 ;  /* 0x4000004000177882 */ /* 0x000fe20000000000 */
[----:B------:R-:W-:Y:S02]  /*1430*/  UIADD3 UR14, UR12, 0x6, URZ ;  /* 0x000000060c0e7890 */ /* 0x000fe4000fffe03f */
[----:B------:R-:W-:Y:S01]  /*1440*/  UIADD3 UR18, UR10, 0x406, URZ ;  /* 0x000004060a127890 */ /* 0x000fe2000fffe03f */
[----:B------:R-:W-:-:S03]  /*1450*/  UMOV UR15, 0x40000040 ;  /* 0x40000040000f7882 */ /* 0x000fc60000000000 */
        /* <DEDUP_REMOVED lines=28> */
[----:B------:R-:W-:Y:S01]  /*1620*/  UMOV UR12, UR9 ;  /* 0x00000009000c7c82 */ /* 0x000fe20008000000 */
[----:B------:R-:W-:Y:S01]  /*1630*/  HGMMA.64x64x16.F32.BF16 R24, gdesc[UR20], R24 ;  /* 0x00e00000141879f0 */ /* 0x000fe20008701818 */
[----:B------:R-:W-:Y:S01]  /*1640*/  UMOV UR13, 0x40000040 ;  /* 0x40000040000d7882 */ /* 0x000fe20000000000 */
[----:B------:R-:W-:-:S02]  /*1650*/  UIADD3 UR10, UR10, 0x606, URZ ;  /* 0x000006060a0a7890 */ /* 0x000fc4000fffe03f */
        /* <DEDUP_REMOVED lines=8> */
[----:B------:R-:W-:-:S02]  /*16e0*/  UMOV UR13, 0x40000040 ;  /* 0x40000040000d7882 */ /* 0x000fc40000000000 */
[----:B------:R-:W-:Y:S03]  /*16f0*/  HGMMA.64x64x16.F32.BF16 R24, gdesc[UR12], R24, gsb0 ;  /* 0x00e000000c1879f0 */ /* 0x000fe60008001818 */
[----:B------:R-:W-:Y:S02]  /*1700*/  WARPGROUP.DEPBAR.LE gsb0, 0x1 ;  /* 0x00008000000079c5 */ /* 0x000fe40000010100 */
[----:B------:R-:W-:Y:S05]  /*1710*/  @!P2 BRA `(.L_x_16) ;  /* 0x000000000004a947 */ /* 0x000fea0003800000 */
[----:B------:R-:W-:Y:S01]  /*1720*/  BPT.TRAP 0x1 ;  /* 0x000000040000795c */ /* 0x000fe20000300000 */
.L_x_16:
[----:B------:R-:W-:Y:S01]  /*1730*/  ULEA UR9, UR5, UR6, 0x3 ;  /* 0x0000000605097291 */ /* 0x000fe2000f8e183f */
[----:B------:R-:W-:-:S03]  /*1740*/  ISETP.GT.U32.AND P1, PT, R0, 0x1, PT ;  /* 0x000000010000780c */ /* 0x000fc60003f24070 */
[----:B------:R-:W-:-:S04]  /*1750*/  UIADD3 UR9, UR9, 0x32028, URZ ;  /* 0x0003202809097890 */ /* 0x000fc8000fffe03f */
[----:B------:R-:W-:-:S09]  /*1760*/  UPRMT UR9, URZ, 0x654, UR9 ;  /* 0x000006543f097896 */ /* 0x000fd20008000009 */
[----:B------:R-:W-:Y:S01]  /*1770*/  SYNCS.ARRIVE.TRANS64.RED.A1T0 RZ, [UR9], RZ ;  /* 0x000000ffffff79a7 */ /* 0x000fe20008100409 */
[----:B------:R-:W-:Y:S05]  /*1780*/  @P1 BRA `(.L_x_17) ;  /* 0x0000000000041947 */ /* 0x000fea0003800000 */
[----:B------:R-:W-:Y:S01]  /*1790*/  BPT.TRAP 0x1 ;  /* 0x000000040000795c */ /* 0x000fe20000300000 */
.L_x_17:
[----:B------:R-:W-:Y:S01]  /*17a0*/  UIADD3 UR4, UR4, 0x1, URZ ;  /* 0x0000000104047890 */ /* 0x000fe2000fffe03f */
[C---:B------:R-:W-:Y:S01]  /*17b0*/  ISETP.GT.AND P1, PT, R2.reuse, 0x1, PT ;  /* 0x000000010200780c */ /* 0x040fe20003f24270 */
[----:B------:R-:W-:Y:S01]  /*17c0*/  UIADD3 UR5, UR5, 0x1, URZ ;  /* 0x0000000105057890 */ /* 0x000fe2000fffe03f */
[----:B------:R-:W-:Y:S01]  /*17d0*/  VIADD R2, R2, 0xffffffff ;  /* 0xffffffff02027836 */ /* 0x000fe20000000000 */
[----:B------:R-:W-:Y:S02]  /*17e0*/  UISETP.NE.AND UP0, UPT, UR4, 0x5, UPT ;  /* 0x000000050400788c */ /* 0x000fe4000bf05270 */
[----:B------:R-:W-:Y:S02]  /*17f0*/  UISETP.NE.AND UP1, UPT, UR5, 0x5, UPT ;  /* 0x000000050500788c */ /* 0x000fe4000bf25270 */
[----:B------:R-:W-:Y:S02]  /*1800*/  USEL UR9, URZ, 0x1, UP0 ;  /* 0x000000013f097887 */ /* 0x000fe40008000000 */
[----:B------:R-:W-:-:S02]  /*1810*/  USEL UR4, UR4, URZ, UP0 ;  /* 0x0000003f04047287 */ /* 0x000fc40008000000 */
[----:B------:R-:W-:Y:S02]  /*1820*/  USEL UR5, UR5, URZ, UP1 ;  /* 0x0000003f05057287 */ /* 0x000fe40008800000 */
[----:B------:R-:W-:Y:S01]  /*1830*/  UPLOP3.LUT UP0, UPT, UPT, UPT, UPT, 0x80, 0x0 ;  /* 0x000000000000789c */ /* 0x000fe20003f0f070 */
[----:B------:R-:W-:Y:S01]  /*1840*/  LOP3.LUT R5, R5, UR9, RZ, 0x3c, !PT ;  /* 0x0000000905057c12 */ /* 0x000fe2000f8e3cff */
[----:B------:R-:W-:Y:S09]  /*1850*/  @P1 BRA `(.L_x_18) ;  /* 0xfffffff800601947 */ /* 0x000ff2000383ffff */
.L_x_13:
[----:B------:R-:W-:Y:S02]  /*1860*/  WARPGROUP.DEPBAR.LE gsb0, 0x0 ;  /* 0x00008000000079c5 */ /* 0x000fe40000010000 */
[----:B------:R-:W-:Y:S05]  /*1870*/  @!P0 BRA `(.L_x_19) ;  /* 0x0000000000448947 */ /* 0x000fea0003800000 */
[----:B------:R-:W-:-:S04]  /*1880*/  LOP3.LUT R2, R0, 0x1, RZ, 0xfc, !PT ;  /* 0x0000000100027812 */ /* 0x000fc800078efcff */
[----:B------:R-:W-:-:S13]  /*1890*/  ISETP.NE.AND P0, PT, R2, 0x3, PT ;  /* 0x000000030200780c */ /* 0x000fda0003f05270 */
[----:B------:R-:W-:Y:S05]  /*18a0*/  @!P0 BRA `(.L_x_20) ;  /* 0x0000000000048947 */ /* 0x000fea0003800000 */
[----:B------:R-:W-:Y:S01]  /*18b0*/  BPT.TRAP 0x1 ;  /* 0x000000040000795c */ /* 0x000fe20000300000 */
.L_x_20:
[----:B------:R-:W2:Y:S01]  /*18c0*/  S2R R5, SR_CgaCtaId ;  /* 0x0000000000057919 */ /* 0x000ea20000008800 */
[----:B-1----:R-:W-:Y:S01]  /*18d0*/  IMAD.WIDE.U32 R2, R4, -0x33333333, RZ ;  /* 0xcccccccd04027825 */ /* 0x002fe200078e00ff */
[----:B------:R-:W-:Y:S02]  /*18e0*/  MOV R2, 0x400 ;  /* 0x0000040000027802 */ /* 0x000fe40000000f00 */
[----:B------:R-:W-:Y:S02]  /*18f0*/  ISETP.GT.U32.AND P0, PT, R0, 0x1, PT ;  /* 0x000000010000780c */ /* 0x000fe40003f04070 */
[----:B------:R-:W-:-:S05]  /*1900*/  SHF.R.U32.HI R3, RZ, 0x2, R3 ;  /* 0x00000002ff037819 */ /* 0x000fca0000011603 */
[----:B------:R-:W-:Y:S01]  /*1910*/  IMAD R4, R3, -0x5, R4 ;  /* 0xfffffffb03047824 */ /* 0x000fe200078e0204 */
[----:B--2---:R-:W-:-:S05]  /*1920*/  LEA R5, R5, R2, 0x18 ;  /* 0x0000000205057211 */ /* 0x004fca00078ec0ff */
[----:B------:R-:W-:-:S04]  /*1930*/  IMAD R4, R4, 0x8, R5 ;  /* 0x0000000804047824 */ /* 0x000fc800078e0205 */
[----:B------:R-:W-:-:S05]  /*1940*/  VIADD R4, R4, 0x32028 ;  /* 0x0003202804047836 */ /* 0x000fca0000000000 */
[----:B------:R-:W-:-:S04]  /*1950*/  PRMT R4, RZ, 0x654, R4 ;  /* 0x00000654ff047816 */ /* 0x000fc80000000004 */
[----:B------:R2:W-:Y:S01]  /*1960*/  SYNCS.ARRIVE.TRANS64.RED.A1T0 RZ, [R4+URZ], RZ ;  /* 0x000000ff04ff79a7 */ /* 0x0005e2000810043f */
[----:B------:R-:W-:Y:S05]  /*1970*/  @P0 BRA `(.L_x_19) ;  /* 0x0000000000040947 */ /* 0x000fea0003800000 */
[----:B------:R-:W-:Y:S01]  /*1980*/  BPT.TRAP 0x1 ;  /* 0x000000040000795c */ /* 0x000fe20000300000 */
.L_x_19:
[----:B-1----:R-:W1:Y:S01]  /*1990*/  S2R R3, SR_TID.X ;  /* 0x0000000000037919 */ /* 0x002e620000002100 */
[----:B------:R-:W-:Y:S01]  /*19a0*/  ULDC.64 UR4, c[0x0][0x280] ;  /* 0x0000a00000047ab9 */ /* 0x000fe20000000a00 */
[----:B--2---:R-:W2:Y:S01]  /*19b0*/  S2R R4, SR_CTAID.Y ;  /* 0x0000000000047919 */ /* 0x004ea20000002600 */
[----:B------:R-:W0:Y:S01]  /*19c0*/  S2R R9, SR_CTAID.X ;  /* 0x0000000000097919 */ /* 0x000e220000002500 */
[----:B-1----:R-:W-:-:S04]  /*19d0*/  SHF.R.S32.HI R0, RZ, 0x1f, R3 ;  /* 0x0000001fff007819 */ /* 0x002fc80000011403 */
[----:B------:R-:W-:Y:S01]  /*19e0*/  LEA.HI R0, R0, R3, RZ, 0x7 ;  /* 0x0000000300007211 */ /* 0x000fe200078f38ff */
[----:B--2---:R-:W-:-:S03]  /*19f0*/  IMAD.SHL.U32 R4, R4, 0x40, RZ ;  /* 0x0000004004047824 */ /* 0x004fc600078e00ff */
[----:B------:R-:W-:Y:S01]  /*1a00*/  LOP3.LUT R0, R0, 0xffffff80, RZ, 0xc0, !PT ;  /* 0xffffff8000007812 */ /* 0x000fe200078ec0ff */
[----:B0-----:R-:W-:Y:S01]  /*1a10*/  IMAD.SHL.U32 R10, R9, 0x100, RZ ;  /* 0x00000100090a7824 */ /* 0x001fe200078e00ff */
[----:B------:R-:W-:-:S03]  /*1a20*/  ISETP.GE.AND P0, PT, R4, UR5, PT ;  /* 0x0000000504007c0c */ /* 0x000fc6000bf06270 */
[----:B------:R-:W-:Y:S01]  /*1a30*/  IMAD.IADD R0, R3, 0x1, -R0 ;  /* 0x0000000103007824 */ /* 0x000fe200078e0a00 */
[----:B------:R-:W-:-:S04]  /*1a40*/  ISETP.GE.OR P0, PT, R10, UR4, P0 ;  /* 0x000000040a007c0c */ /* 0x000fc80008706670 */
[----:B------:R-:W-:-:S04]  /*1a50*/  SHF.R.S32.HI R3, RZ, 0x1f, R0 ;  /* 0x0000001fff037819 */ /* 0x000fc80000011400 */
[----:B------:R-:W-:-:S04]  /*1a60*/  LEA.HI R2, R3, R0, RZ, 0x2 ;  /* 0x0000000003027211 */ /* 0x000fc800078f10ff */
[--C-:B------:R-:W-:Y:S02]  /*1a70*/  SHF.R.S32.HI R6, RZ, 0x2, R2.reuse ;  /* 0x00000002ff067819 */ /* 0x100fe40000011402 */
[----:B------:R-:W-:-:S04]  /*1a80*/  SHF.R.S32.HI R5, RZ, 0x1f, R2 ;  /* 0x0000001fff057819 */ /* 0x000fc80000011402 */
[----:B------:R-:W-:-:S04]  /*1a90*/  LEA.HI R5, R5, R6, RZ, 0x3 ;  /* 0x0000000605057211 */ /* 0x000fc800078f18ff */
[----:B------:R-:W-:Y:S01]  /*1aa0*/  LOP3.LUT R7, R5, 0xfffffff8, RZ, 0xc0, !PT ;  /* 0xfffffff805077812 */ /* 0x000fe200078ec0ff */
[----:B------:R-:W-:Y:S06]  /*1ab0*/  @P0 EXIT ;  /* 0x000000000000094d */ /* 0x000fec0003800000 */
[----:B------:R-:W0:Y:S01]  /*1ac0*/  LDC.64 R12, c[0x0][0x658] ;  /* 0x00019600ff0c7b82 */ /* 0x000e220000000a00 */
[----:B------:R-:W-:Y:S01]  /*1ad0*/  LOP3.LUT R5, R2, 0x7ffffffc, RZ, 0xc0, !PT ;  /* 0x7ffffffc02057812 */ /* 0x000fe200078ec0ff */
[----:B------:R-:W-:Y:S01]  /*1ae0*/  IMAD.IADD R2, R6, 0x1, -R7 ;  /* 0x0000000106027824 */ /* 0x000fe200078e0a07 */
[----:B------:R-:W-:Y:S02]  /*1af0*/  LEA.HI R6, R3, R0, RZ, 0x5 ;  /* 0x0000000003067211 */ /* 0x000fe400078f28ff */
[----:B---3-5:R-:W-:Y:S01]  /*1b00*/  FSETP.NEU.AND P1, PT, R14, RZ, PT ;  /* 0x000000ff0e00720b */ /* 0x028fe20003f2d000 */
[----:B------:R-:W-:Y:S01]  /*1b10*/  IMAD.IADD R5, R0, 0x1, -R5 ;  /* 0x0000000100057824 */ /* 0x000fe200078e0a05 */
[----:B------:R-:W-:Y:S02]  /*1b20*/  SHF.R.S32.HI R3, RZ, 0x1f, R2 ;  /* 0x0000001fff037819 */ /* 0x000fe40000011402 */
[----:B----4-:R-:W-:Y:S01]  /*1b30*/  SHF.R.S32.HI R15, RZ, 0x5, R6 ;  /* 0x00000005ff0f7819 */ /* 0x010fe20000011406 */
[----:B------:R-:W-:-:S02]  /*1b40*/  IMAD.SHL.U32 R5, R5, 0x2, RZ ;  /* 0x0000000205057824 */ /* 0x000fc400078e00ff */
[----:B------:R-:W-:-:S03]  /*1b50*/  IMAD.WIDE R8, R9, 0x100, R2 ;  /* 0x0000010009087825 */ /* 0x000fc600078e0202 */
[----:B------:R-:W-:Y:S01]  /*1b60*/  SHF.R.S32.HI R7, RZ, 0x1f, R5 ;  /* 0x0000001fff077819 */ /* 0x000fe20000011405 */
[C---:B------:R-:W-:Y:S01]  /*1b70*/  IMAD R3, R15.reuse, -0x10, -R10 ;  /* 0xfffffff00f037824 */ /* 0x040fe200078e0a0a */
[C---:B------:R-:W-:Y:S01]  /*1b80*/  IADD3 R6, P0, R4.reuse, R5, RZ ;  /* 0x0000000504067210 */ /* 0x040fe20007f1e0ff */
[----:B------:R-:W-:Y:S01]  /*1b90*/  IMAD.WIDE R8, R15, 0x10, R8 ;  /* 0x000000100f087825 */ /* 0x000fe200078e0208 */
[----:B------:R-:W-:Y:S02]  /*1ba0*/  IADD3 R10, -R5, UR5, -R4 ;  /* 0x00000005050a7c10 */ /* 0x000fe4000fffe904 */
[----:B------:R-:W-:Y:S02]  /*1bb0*/  LEA.HI.X.SX32 R7, R4, R7, 0x1, P0 ;  /* 0x0000000704077211 */ /* 0x000fe400000f0eff */
[----:B------:R-:W-:Y:S01]  /*1bc0*/  IADD3 R0, R3, UR4, -R2 ;  /* 0x0000000403007c10 */ /* 0x000fe2000fffe802 */
[-C--:B0-----:R-:W-:Y:S01]  /*1bd0*/  IMAD R2, R9, R12.reuse, RZ ;  /* 0x0000000c09027224 */ /* 0x081fe200078e02ff */
[----:B------:R-:W-:Y:S01]  /*1be0*/  ISETP.GT.AND P3, PT, R10, RZ, PT ;  /* 0x000000ff0a00720c */ /* 0x000fe20003f64270 */
[----:B------:R-:W-:Y:S01]  /*1bf0*/  IMAD.WIDE.U32 R18, R8, R12, R6 ;  /* 0x0000000c08127225 */ /* 0x000fe200078e0006 */
[----:B------:R-:W-:-:S02]  /*1c00*/  SHF.L.U64.HI R15, R12, 0x3, R13 ;  /* 0x000000030c0f7819 */ /* 0x000fc4000001020d */
[----:B------:R-:W-:Y:S01]  /*1c10*/  P2R R3, PR, RZ, 0x8 ;  /* 0x00000008ff037803 */ /* 0x000fe20000000000 */
[----:B------:R-:W-:Y:S01]  /*1c20*/  IMAD R21, R8, R13, R2 ;  /* 0x0000000d08157224 */ /* 0x000fe200078e0202 */
[----:B------:R-:W-:Y:S01]  /*1c30*/  ISETP.GT.AND P0, PT, R0, RZ, P3 ;  /* 0x000000ff0000720c */ /* 0x000fe20001f04270 */
[----:B------:R-:W-:Y:S02]  /*1c40*/  IMAD.SHL.U32 R16, R12, 0x8, RZ ;  /* 0x000000080c107824 */ /* 0x000fe400078e00ff */
[----:B------:R-:W-:Y:S01]  /*1c50*/  IMAD.IADD R21, R19, 0x1, R21 ;  /* 0x0000000113157824 */ /* 0x000fe200078e0215 */
[----:B------:R-:W-:Y:S09]  /*1c60*/  @!P1 BRA `(.L_x_21) ;  /* 0x0000006c00cc9947 */ /* 0x000ff20003800000 */
[----:B------:R-:W-:Y:S01]  /*1c70*/  ULDC.64 UR4, c[0x0][0x630] ;  /* 0x00018c0000047ab9 */ /* 0x000fe20000000a00 */
[----:B------:R-:W-:Y:S01]  /*1c80*/  ULDC.64 UR8, c[0x0][0x628] ;  /* 0x00018a0000087ab9 */ /* 0x000fe20000000a00 */
[----:B------:R-:W-:Y:S01]  /*1c90*/  IMAD R17, R9, UR4, RZ ;  /* 0x0000000409117c24 */ /* 0x000fe2000f8e02ff */
[----:B------:R-:W-:Y:S01]  /*1ca0*/  ULDC.64 UR6, c[0x0][0x650] ;  /* 0x0001940000067ab9 */ /* 0x000fe20000000a00 */
[----:B------:R-:W-:-:S04]  /*1cb0*/  IMAD.WIDE.U32 R2, R8, UR4, R6 ;  /* 0x0000000408027c25 */ /* 0x000fc8000f8e0006 */
[----:B------:R-:W-:Y:S01]  /*1cc0*/  IMAD R17, R8, UR5, R17 ;  /* 0x0000000508117c24 */ /* 0x000fe2000f8e0211 */
[----:B------:R-:W-:-:S03]  /*1cd0*/  LEA R4, P1, R2, UR8, 0x1 ;  /* 0x0000000802047c11 */ /* 0x000fc6000f8208ff */
[----:B------:R-:W-:-:S05]  /*1ce0*/  IMAD.IADD R3, R3, 0x1, R17 ;  /* 0x0000000103037824 */ /* 0x000fca00078e0211 */
[----:B------:R-:W-:-:S05]  /*1cf0*/  LEA.HI.X R5, R2, UR9, R3, 0x1, P1 ;  /* 0x0000000902057c11 */ /* 0x000fca00088f0c03 */
[----:B------:R-:W2:Y:S01]  /*1d00*/  @P0 LDG.E.LTC128B.U16 R19, desc[UR16][R4.64] ;  /* 0x0000001004130981 */ /* 0x000ea2000c1e1520 */
[----:B------:R-:W-:Y:S01]  /*1d10*/  ISETP.GT.AND P6, PT, R10, 0x1, PT ;  /* 0x000000010a00780c */ /* 0x000fe20003fc4270 */
[----:B------:R-:W-:Y:S01]  /*1d20*/  BSSY B0, `(.L_x_22) ;  /* 0x000000e000007945 */ /* 0x000fe20003800000 */
[----:B------:R-:W-:Y:S02]  /*1d30*/  LEA R2, P2, R18, UR6, 0x1 ;  /* 0x0000000612027c11 */ /* 0x000fe4000f8408ff */
[----:B------:R-:W-:Y:S01]  /*1d40*/  ISETP.GT.AND P1, PT, R0, RZ, P6 ;  /* 0x000000ff0000720c */ /* 0x000fe20003724270 */
[----:B--2---:R-:W-:-:S04]  /*1d50*/  IMAD.U32 R3, R19, 0x10000, RZ ;  /* 0x0001000013037824 */ /* 0x004fc800078e00ff */
[----:B------:R-:W-:-:S04]  /*1d60*/  FMUL R3, R3, R14 ;  /* 0x0000000e03037220 */ /* 0x000fc80000400000 */
[----:B------:R-:W-:-:S05]  /*1d70*/  FFMA R3, R120, R11, R3 ;  /* 0x0000000b78037223 */ /* 0x000fca0000000003 */
[----:B------:R-:W-:Y:S02]  /*1d80*/  F2FP.BF16.F32.PACK_AB R20, RZ, R3 ;  /* 0x00000003ff14723e */ /* 0x000fe400000010ff */
[----:B------:R-:W-:Y:S02]  /*1d90*/  P2R R3, PR, RZ, 0x40 ;  /* 0x00000040ff037803 */ /* 0x000fe40000000000 */
[----:B------:R-:W-:Y:S02]  /*1da0*/  LEA.HI.X R3, R18, UR7, R21, 0x1, P2 ;  /* 0x0000000712037c11 */ /* 0x000fe400090f0c15 */
[----:B------:R-:W-:Y:S02]  /*1db0*/  PRMT R18, R20, 0x7610, R18 ;  /* 0x0000761014127816 */ /* 0x000fe40000000012 */
[----:B------:R-:W-:-:S03]  /*1dc0*/  PRMT R20, R19, 0x7610, R20 ;  /* 0x0000761013147816 */ /* 0x000fc60000000014 */
[----:B------:R0:W-:Y:S01]  /*1dd0*/  @P0 STG.E.U16 desc[UR16][R2.64], R18 ;  /* 0x0000001202000986 */ /* 0x0001e2000c101510 */
[----:B------:R-:W-:Y:S05]  /*1de0*/  @!P1 BRA `(.L_x_23) ;  /* 0x0000000000049947 */ /* 0x000fea0003800000 */
[----:B------:R1:W5:Y:S02]  /*1df0*/  LDG.E.LTC128B.U16 R20, desc[UR16][R4.64+0x2] ;  /* 0x0000021004147981 */ /* 0x000364000c1e1520 */
.L_x_23:
[----:B------:R-:W-:Y:S05]  /*1e00*/  BSYNC B0 ;  /* 0x0000000000007941 */ /* 0x000fea0003800000 */
.L_x_22:
[----:B------:R-:W-:Y:S01]  /*1e10*/  USHF.L.U32 UR6, UR4, 0x3, URZ ;  /* 0x0000000304067899 */ /* 0x000fe2000800063f */
[----:B-----5:R-:W-:Y:S01]  /*1e20*/  IMAD.U32 R9, R20, 0x10000, RZ ;  /* 0x0001000014097824 */ /* 0x020fe200078e00ff */
[----:B------:R-:W-:Y:S01]  /*1e30*/  USHF.L.U64.HI UR7, UR4, 0x3, UR5 ;  /* 0x0000000304077899 */ /* 0x000fe20008010205 */
[----:B------:R-:W-:Y:S02]  /*1e40*/  ISETP.GT.AND P0, PT, R0, 0x8, P3 ;  /* 0x000000080000780c */ /* 0x000fe40001f04270 */
[----:B------:R-:W-:Y:S01]  /*1e50*/  FMUL R22, R9, R14 ;  /* 0x0000000e09167220 */ /* 0x000fe20000400000 */
[----:B0-----:R-:W-:Y:S02]  /*1e60*/  IMAD.U32 R18, RZ, RZ, UR6 ;  /* 0x00000006ff127e24 */ /* 0x001fe4000f8e00ff */
[----:B------:R-:W-:Y:S02]  /*1e70*/  IMAD.U32 R19, RZ, RZ, UR7 ;  /* 0x00000007ff137e24 */ /* 0x000fe4000f8e00ff */
[----:B------:R-:W-:Y:S01]  /*1e80*/  FFMA R22, R121, R11, R22 ;  /* 0x0000000b79167223 */ /* 0x000fe20000000016 */
[----:B------:R-:W-:-:S04]  /*1e90*/  IMAD.WIDE.U32 R8, R8, UR4, R18 ;  /* 0x0000000408087c25 */ /* 0x000fc8000f8e0012 */
[----:B------:R-:W-:Y:S02]  /*1ea0*/  F2FP.BF16.F32.PACK_AB R22, RZ, R22 ;  /* 0x00000016ff16723e */ /* 0x000fe400000010ff */
[----:B------:R-:W-:-:S03]  /*1eb0*/  IADD3 R6, P2, R6, R8, RZ ;  /* 0x0000000806067210 */ /* 0x000fc60007f5e0ff */
[----:B------:R0:W-:Y:S01]  /*1ec0*/  @P1 STG.E.U16 desc[UR16][R2.64+0x2], R22 ;  /* 0x0000021602001986 */ /* 0x0001e2000c101510 */
[----:B------:R-:W-:Y:S02]  /*1ed0*/  IADD3.X R7, R7, R17, R9, P2, !PT ;  /* 0x0000001107077210 */ /* 0x000fe400017fe409 */
[----:B------:R-:W-:-:S04]  /*1ee0*/  LEA R8, P2, R6, UR8, 0x1 ;  /* 0x0000000806087c11 */ /* 0x000fc8000f8408ff */
[----:B------:R-:W-:-:S05]  /*1ef0*/  LEA.HI.X R9, R6, UR9, R7, 0x1, P2 ;  /* 0x0000000906097c11 */ /* 0x000fca00090f0c07 */
[----:B------:R-:W2:Y:S01]  /*1f00*/  @P0 LDG.E.LTC128B.U16 R20, desc[UR16][R8.64] ;  /* 0x0000001008140981 */ /* 0x000ea2000c1e1520 */
[C---:B------:R-:W-:Y:S01]  /*1f10*/  SHF.L.U64.HI R15, R16.reuse, 0x1, R15 ;  /* 0x00000001100f7819 */ /* 0x040fe2000001020f */
[----:B------:R-:W-:Y:S01]  /*1f20*/  BSSY B0, `(.L_x_24) ;  /* 0x000000b000007945 */ /* 0x000fe20003800000 */
[----:B------:R-:W-:Y:S02]  /*1f30*/  LEA R6, P2, R16, R2, 0x1 ;  /* 0x0000000210067211 */ /* 0x000fe400078408ff */
[----:B------:R-:W-:Y:S01]  /*1f40*/  ISETP.GT.AND P1, PT, R0, 0x8, P6 ;  /* 0x000000080000780c */ /* 0x000fe20003724270 */
[----:B--2---:R-:W-:-:S04]  /*1f50*/  IMAD.U32 R7, R20, 0x10000, RZ ;  /* 0x0001000014077824 */ /* 0x004fc800078e00ff */
[----:B------:R-:W-:-:S04]  /*1f60*/  FMUL R7, R7, R14 ;  /* 0x0000000e07077220 */ /* 0x000fc80000400000 */
[----:B------:R-:W-:-:S05]  /*1f70*/  FFMA R7, R122, R11, R7 ;  /* 0x0000000b7a077223 */ /* 0x000fca0000000007 */
[----:B------:R-:W-:Y:S01]  /*1f80*/  F2FP.BF16.F32.PACK_AB R16, RZ, R7 ;  /* 0x00000007ff10723e */ /* 0x000fe200000010ff */
[----:B------:R-:W-:-:S05]  /*1f90*/  IMAD.X R7, R15, 0x1, R3, P2 ;  /* 0x000000010f077824 */ /* 0x000fca00010e0603 */
[----:B------:R0:W-:Y:S01]  /*1fa0*/  @P0 STG.E.U16 desc[UR16][R6.64], R16 ;  /* 0x0000001006000986 */ /* 0x0001e2000c101510 */
[----:B------:R-:W-:Y:S05]  /*1fb0*/  @!P1 BRA `(.L_x_25) ;  /* 0x0000000000049947 */ /* 0x000fea0003800000 */
[----:B------:R2:W5:Y:S02]  /*1fc0*/  LDG.E.LTC128B.U16 R20, desc[UR16][R8.64+0x2] ;  /* 0x0000021008147981 */ /* 0x000564000c1e1520 */
.L_x_25:
[----:B------:R-:W-:Y:S05]  /*1fd0*/  BSYNC B0 ;  /* 0x0000000000007941 */ /* 0x000fea0003800000 */
.L_x_24:
[----:B-----5:R-:W-:Y:S01]  /*1fe0*/  IMAD.U32 R15, R20, 0x10000, RZ ;  /* 0x00010000140f7824 */ /* 0x020fe200078e00ff */
[----:B------:R-:W-:Y:S01]  /*1ff0*/  ISETP.GT.AND P3, PT, R10, 0x8, PT ;  /* 0x000000080a00780c */ /* 0x000fe20003f64270 */
[----:B------:R-:W-:Y:S02]  /*2000*/  BSSY B0, `(.L_x_26) ;  /* 0x0000009000007945 */ /* 0x000fe40003800000 */
[----:B0-----:R-:W-:Y:S01]  /*2010*/  FMUL R16, R15, R14 ;  /* 0x0000000e0f107220 */ /* 0x001fe20000400000 */
[----:B------:R-:W-:Y:S02]  /*2020*/  ISETP.GT.AND P0, PT, R0, RZ, P3 ;  /* 0x000000ff0000720c */ /* 0x000fe40001f04270 */
[----:B------:R-:W-:Y:S01]  /*2030*/  P2R R15, PR, RZ, 0x8 ;  /* 0x00000008ff0f7803 */ /* 0x000fe20000000000 */
[----:B------:R-:W-:-:S05]  /*2040*/  FFMA R16, R123, R11, R16 ;  /* 0x0000000b7b107223 */ /* 0x000fca0000000010 */
[----:B------:R-:W-:-:S05]  /*2050*/  F2FP.BF16.F32.PACK_AB R16, RZ, R16 ;  /* 0x00000010ff10723e */ /* 0x000fca00000010ff */
[----:B------:R0:W-:Y:S01]  /*2060*/  @P1 STG.E.U16 desc[UR16][R6.64+0x2], R16 ;  /* 0x0000021006001986 */ /* 0x0001e2000c101510 */
[----:B------:R-:W-:Y:S05]  /*2070*/  @!P0 BRA `(.L_x_27) ;  /* 0x0000000000048947 */ /* 0x000fea0003800000 */
[----:B------:R3:W5:Y:S02]  /*2080*/  LDG.E.LTC128B.U16 R20, desc[UR16][R4.64+0x10] ;  /* 0x0000101004147981 */ /* 0x000764000c1e1520 */
.L_x_27:
[----:B------:R-:W-:Y:S05]  /*2090*/  BSYNC B0 ;  /* 0x0000000000007941 */ /* 0x000fea0003800000 */
.L_x_26:
[----:B-----5:R-:W-:Y:S01]  /*20a0*/  IMAD.U32 R15, R20, 0x10000, RZ ;  /* 0x00010000140f7824 */ /* 0x020fe200078e00ff */
[----:B------:R-:W-:Y:S01]  /*20b0*/  ISETP.GT.AND P2, PT, R10, 0x9, PT ;  /* 0x000000090a00780c */ /* 0x000fe20003f44270 */
[----:B------:R-:W-:Y:S02]  /*20c0*/  BSSY B0, `(.L_x_28) ;  /* 0x0000009000007945 */ /* 0x000fe40003800000 */
[----:B------:R-:W-:Y:S01]  /*20d0*/  FMUL R15, R15, R14 ;  /* 0x0000000e0f0f7220 */ /* 0x000fe20000400000 */
[----:B------:R-:W-:Y:S02]  /*20e0*/  ISETP.GT.AND P1, PT, R0, RZ, P2 ;  /* 0x000000ff0000720c */ /* 0x000fe40001724270 */
[----:B0-----:R-:W-:Y:S01]  /*20f0*/  P2R R16, PR, RZ, 0x4 ;  /* 0x00000004ff107803 */ /* 0x001fe20000000000 */
[----:B------:R-:W-:-:S05]  /*2100*/  FFMA R15, R124, R11, R15 ;  /* 0x0000000b7c0f7223 */ /* 0x000fca000000000f */
[----:B------:R-:W-:-:S05]  /*2110*/  F2FP.BF16.F32.PACK_AB R15, RZ, R15 ;  /* 0x0000000fff0f723e */ /* 0x000fca00000010ff */
[----:B------:R0:W-:Y:S01]  /*2120*/  @P0 STG.E.U16 desc[UR16][R2.64+0x10], R15 ;  /* 0x0000100f02000986 */ /* 0x0001e2000c101510 */
[----:B------:R-:W-:Y:S05]  /*2130*/  @!P1 BRA `(.L_x_29) ;  /* 0x0000000000049947 */ /* 0x000fea0003800000 */
[----:B------:R4:W5:Y:S02]  /*2140*/  LDG.E.LTC128B.U16 R20, desc[UR16][R4.64+0x12] ;  /* 0x0000121004147981 */ /* 0x000964000c1e1520 */
.L_x_29:
[----:B------:R-:W-:Y:S05]  /*2150*/  BSYNC B0 ;  /* 0x0000000000007941 */ /* 0x000fea0003800000 */
.L_x_28:
[----:B0----5:R-:W-:Y:S01]  /*2160*/  IMAD.U32 R15, R20, 0x10000, RZ ;  /* 0x00010000140f7824 */ /* 0x021fe200078e00ff */
[----:B------:R-:W-:Y:S01]  /*2170*/  ISETP.GT.AND P0, PT, R0, 0x8, P3 ;  /* 0x000000080000780c */ /* 0x000fe20001f04270 */
[----:B------:R-:W-:Y:S02]  /*2180*/  BSSY B0, `(.L_x_30) ;  /* 0x0000007000007945 */ /* 0x000fe40003800000 */
[----:B------:R-:W-:-:S04]  /*2190*/  FMUL R16, R15, R14 ;  /* 0x0000000e0f107220 */ /* 0x000fc80000400000 */
[----:B------:R-:W-:-:S05]  /*21a0*/  FFMA R16, R125, R11, R16 ;  /* 0x0000000b7d107223 */ /* 0x000fca0000000010 */
[----:B------:R-:W-:-:S05]  /*21b0*/  F2FP.BF16.F32.PACK_AB R16, RZ, R16 ;  /* 0x00000010ff10723e */ /* 0x000fca00000010ff */
[----:B------:R0:W-:Y:S01]  /*21c0*/  @P1 STG.E.U16 desc[UR16][R2.64+0x12], R16 ;  /* 0x0000121002001986 */ /* 0x0001e2000c101510 */
[----:B------:R-:W-:Y:S05]  /*21d0*/  @!P0 BRA `(.L_x_31) ;  /* 0x0000000000048947 */ /* 0x000fea0003800000 */
[----:B------:R0:W5:Y:S02]  /*21e0*/  LDG.E.LTC128B.U16 R20, desc[UR16][R8.64+0x10] ;  /* 0x0000101008147981 */ /* 0x000164000c1e1520 */
.L_x_31:
[----:B------:R-:W-:Y:S05]  /*21f0*/  BSYNC B0 ;  /* 0x0000000000007941 */ /* 0x000fea0003800000 */
.L_x_30:
[----:B-----5:R-:W-:Y:S01]  /*2200*/  IMAD.U32 R15, R20, 0x10000, RZ ;  /* 0x00010000140f7824 */ /* 0x020fe200078e00ff */
        /* <DEDUP_REMOVED lines=8> */
.L_x_33:
[----:B------:R-:W-:Y:S05]  /*2290*/  BSYNC B0 ;  /* 0x0000000000007941 */ /* 0x000fea0003800000 */
.L_x_32:
[----:B0----5:R-:W-:Y:S01]  /*22a0*/  IMAD.U32 R15, R20, 0x10000, RZ ;  /* 0x00010000140f7824 */ /* 0x021fe200078e00ff */
[----:B------:R-:W-:Y:S01]  /*22b0*/  ISETP.GT.AND P2, PT, R10, 0x10, PT ;  /* 0x000000100a00780c */ /* 0x000fe20003f44270 */
[----:B------:R-:W-:Y:S02]  /*22c0*/  BSSY B0, `(.L_x_34) ;  /* 0x0000009000007945 */ /* 0x000fe40003800000 */
[----:B------:R-:W-:Y:S01]  /*22d0*/  FMUL R16, R15, R14 ;  /* 0x0000000e0f107220 */ /* 0x000fe20000400000 */
[----:B------:R-:W-:Y:S02]  /*22e0*/  ISETP.GT.AND P0, PT, R0, RZ, P2 ;  /* 0x000000ff0000720c */ /* 0x000fe40001704270 */
[----:B------:R-:W-:Y:S01]  /*22f0*/  P2R R15, PR, RZ, 0x4 ;  /* 0x00000004ff0f7803 */ /* 0x000fe20000000000 */
[----:B------:R-:W-:-:S05]  /*2300*/  FFMA R16, R127, R11, R16 ;  /* 0x0000000b7f107223 */ /* 0x000fca0000000010 */
[----:B------:R-:W-:-:S05]  /*2310*/  F2FP.BF16.F32.PACK_AB R16, RZ, R16 ;  /* 0x00000010ff10723e */ /* 0x000fca00000010ff */
[----:B------:R0:W-:Y:S01]  /*2320*/  @P1 STG.E.U16 desc[UR16][R6.64+0x12], R16 ;  /* 0x0000121006001986 */ /* 0x0001e2000c101510 */
[----:B------:R-:W-:Y:S05]  /*2330*/  @!P0 BRA `(.L_x_35) ;  /* 0x0000000000048947 */ /* 0x000fea0003800000 */
[----:B------:R0:W5:Y:S02]  /*2340*/  LDG.E.LTC128B.U16 R20, desc[UR16][R4.64+0x20] ;  /* 0x0000201004147981 */ /* 0x000164000c1e1520 */
.L_x_35:
[----:B------:R-:W-:Y:S05]  /*2350*/  BSYNC B0 ;  /* 0x0000000000007941 */ /* 0x000fea0003800000 */
.L_x_34:
[----:B-----5:R-:W-:Y:S01]  /*2360*/  IMAD.U32 R15, R20, 0x10000, RZ ;  /* 0x00010000140f7824 */ /* 0x020fe200078e00ff */
[----:B------:R-:W-:Y:S01]  /*2370*/  ISETP.GT.AND P1, PT, R10, 0x11, PT ;  /* 0x000000110a00780c */ /* 0x000fe20003f24270 */
[----:B------:R-:W-:Y:S02]  /*2380*/  BSSY B0, `(.L_x_36) ;  /* 0x0000009000007945 */ /* 0x000fe40003800000 */
[----:B------:R-:W-:-:S04]  /*2390*/  FMUL R15, R15, R14 ;  /* 0x0000000e0f0f7220 */ /* 0x000fc80000400000 */
[----:B------:R-:W-:-:S05]  /*23a0*/  FFMA R15, R128, R11, R15 ;  /* 0x0000000b800f7223 */ /* 0x000fca000000000f */
[----:B------:R-:W-:-:S05]  /*23b0*/  F2FP.BF16.F32.PACK_AB R15, RZ, R15 ;  /* 0x0000000fff0f723e */ /* 0x000fca00000010ff */
[----:B------:R1:W-:Y:S01]  /*23c0*/  @P0 STG.E.U16 desc[UR16][R2.64+0x20], R15 ;  /* 0x0000200f02000986 */ /* 0x0003e2000c101510 */
[----:B------:R-:W-:Y:S02]  /*23d0*/  ISETP.GT.AND P0, PT, R0, RZ, P1 ;  /* 0x000000ff0000720c */ /* 0x000fe40000f04270 */
[----:B-1----:R-:W-:-:S11]  /*23e0*/  P2R R15, PR, RZ, 0x2 ;  /* 0x00000002ff0f7803 */ /* 0x002fd60000000000 */
[----:B------:R-:W-:Y:S05]  /*23f0*/  @!P0 BRA `(.L_x_37) ;  /* 0x0000000000048947 */ /* 0x000fea0003800000 */
[----:B------:R1:W5:Y:S02]  /*2400*/  LDG.E.LTC128B.U16 R20, desc[UR16][R4.64+0x22] ;  /* 0x0000221004147981 */ /* 0x000364000c1e1520 */
.L_x_37:
[----:B------:R-:W-:Y:S05]  /*2410*/  BSYNC B0 ;  /* 0x0000000000007941 */ /* 0x000fea0003800000 */
.L_x_36:
[----:B-----5:R-:W-:Y:S01]  /*2420*/  IMAD.U32 R15, R20, 0x10000, RZ ;  /* 0x00010000140f7824 */ /* 0x020fe200078e00ff */
[----:B------:R-:W-:Y:S03]  /*2430*/  BSSY B0, `(.L_x_38) ;  /* 0x0000008000007945 */ /* 0x000fe60003800000 */
[----:B0-----:R-:W-:-:S04]  /*2440*/  FMUL R16, R15, R14 ;  /* 0x0000000e0f107220 */ /* 0x001fc80000400000 */
[----:B------:R-:W-:-:S05]  /*2450*/  FFMA R16, R129, R11, R16 ;  /* 0x0000000b81107223 */ /* 0x000fca0000000010 */
[----:B------:R-:W-:-:S05]  /*2460*/  F2FP.BF16.F32.PACK_AB R16, RZ, R16 ;  /* 0x00000010ff10723e */ /* 0x000fca00000010ff */
[----:B------:R0:W-:Y:S01]  /*2470*/  @P0 STG.E.U16 desc[UR16][R2.64+0x22], R16 ;  /* 0x0000221002000986 */ /* 0x0001e2000c101510 */
[----:B------:R-:W-:-:S13]  /*2480*/  ISETP.GT.AND P0, PT, R0, 0x8, P2 ;  /* 0x000000080000780c */ /* 0x000fda0001704270 */
[----:B0-----:R-:W-:Y:S05]  /*2490*/  @!P0 BRA `(.L_x_39) ;  /* 0x0000000000048947 */ /* 0x001fea0003800000 */
[----:B------:R0:W5:Y:S02]  /*24a0*/  LDG.E.LTC128B.U16 R20, desc[UR16][R8.64+0x20] ;  /* 0x0000201008147981 */ /* 0x000164000c1e1520 */
.L_x_39:
[----:B------:R-:W-:Y:S05]  /*24b0*/  BSYNC B0 ;  /* 0x0000000000007941 */ /* 0x000fea0003800000 */
.L_x_38:
[----:B-----5:R-:W-:Y:S01]  /*24c0*/  IMAD.U32 R15, R20, 0x10000, RZ ;  /* 0x00010000140f7824 */ /* 0x020fe200078e00ff */
[----:B------:R-:W-:Y:S03]  /*24d0*/  BSSY B0, `(.L_x_40) ;  /* 0x0000008000007945 */ /* 0x000fe60003800000 */
[----:B------:R-:W-:-:S04]  /*24e0*/  FMUL R15, R15, R14 ;  /* 0x0000000e0f0f7220 */ /* 0x000fc80000400000 */
[----:B------:R-:W-:-:S05]  /*24f0*/  FFMA R15, R130, R11, R15 ;  /* 0x0000000b820f7223 */ /* 0x000fca000000000f */
[----:B------:R-:W-:-:S05]  /*2500*/  F2FP.BF16.F32.PACK_AB R15, RZ, R15 ;  /* 0x0000000fff0f723e */ /* 0x000fca00000010ff */
[----:B------:R0:W-:Y:S01]  /*2510*/  @P0 STG.E.U16 desc[UR16][R6.64+0x20], R15 ;  /* 0x0000200f06000986 */ /* 0x0001e2000c101510 */
[----:B------:R-:W-:-:S13]  /*2520*/  ISETP.GT.AND P0, PT, R0, 0x8, P1 ;  /* 0x000000080000780c */ /* 0x000fda0000f04270 */
[----:B0-----:R-:W-:Y:S05]  /*2530*/  @!P0 BRA `(.L_x_41) ;  /* 0x0000000000048947 */ /* 0x001fea0003800000 */
[----:B------:R0:W5:Y:S02]  /*2540*/  LDG.E.LTC128B.U16 R20, desc[UR16][R8.64+0x22] ;  /* 0x0000221008147981 */ /* 0x000164000c1e1520 */
.L_x_41:
[----:B------:R-:W-:Y:S05]  /*2550*/  BSYNC B0 ;  /* 0x0000000000007941 */ /* 0x000fea0003800000 */
.L_x_40:
[----:B-----5:R-:W-:Y:S01]  /*2560*/  IMAD.U32 R15, R20, 0x10000, RZ ;  /* 0x00010000140f7824 */ /* 0x020fe200078e00ff */
[C---:B------:R-:W-:Y:S01]  /*2570*/  SHF.L.U64.HI R21, R12.reuse, 0x7, R13 ;  /* 0x000000070c157819 */ /* 0x040fe2000001020d */
[----:B------:R-:W-:Y:S01]  /*2580*/  IMAD.SHL.U32 R17, R12, 0x80, RZ ;  /* 0x000000800c117824 */ /* 0x000fe200078e00ff */
[----:B------:R-:W-:Y:S01]  /*2590*/  ISETP.GT.AND P2, PT, R10, 0x18, PT ;  /* 0x000000180a00780c */ /* 0x000fe20003f44270 */
[----:B------:R-:W-:Y:S01]  /*25a0*/  FMUL R16, R15, R14 ;  /* 0x0000000e0f107220 */ /* 0x000fe20000400000 */
[----:B------:R-:W-:Y:S02]  /*25b0*/  BSSY B0, `(.L_x_42) ;  /* 0x000000d000007945 */ /* 0x000fe40003800000 */
[----:B------:R-:W-:Y:S01]  /*25c0*/  LOP3.LUT R15, R17, 0x2, RZ, 0xfc, !PT ;  /* 0x00000002110f7812 */ /* 0x000fe200078efcff */
[----:B------:R-:W-:-:S05]  /*25d0*/  FFMA R16, R131, R11, R16 ;  /* 0x0000000b83107223 */ /* 0x000fca0000000010 */
[----:B------:R-:W-:-:S05]  /*25e0*/  F2FP.BF16.F32.PACK_AB R16, RZ, R16 ;  /* 0x00000010ff10723e */ /* 0x000fca00000010ff */
[----:B------:R1:W-:Y:S01]  /*25f0*/  @P0 STG.E.U16 desc[UR16][R6.64+0x22], R16 ;  /* 0x0000221006000986 */ /* 0x0003e2000c101510 */
[----:B------:R-:W-:-:S05]  /*2600*/  IADD3 R124, P0, R15, R2, RZ ;  /* 0x000000020f7c7210 */ /* 0x000fca0007f1e0ff */
[----:B------:R-:W-:Y:S01]  /*2610*/  IMAD.X R125, R21, 0x1, R3, P0 ;  /* 0x00000001157d7824 */ /* 0x000fe200000e0603 */
[----:B------:R-:W-:-:S05]  /*2620*/  IADD3 R12, P0, R17, R2, RZ ;  /* 0x00000002110c7210 */ /* 0x000fca0007f1e0ff */
[----:B------:R-:W-:Y:S01]  /*2630*/  IMAD.X R13, R21, 0x1, R3, P0 ;  /* 0x00000001150d7824 */ /* 0x000fe200000e0603 */
[----:B------:R-:W-:Y:S02]  /*2640*/  ISETP.GT.AND P0, PT, R0, RZ, P2 ;  /* 0x000000ff0000720c */ /* 0x000fe40001704270 */
[----:B-1----:R-:W-:-:S11]  /*2650*/  P2R R16, PR, RZ, 0x4 ;  /* 0x00000004ff107803 */ /* 0x002fd60000000000 */
[----:B------:R-:W-:Y:S05]  /*2660*/  @!P0 BRA `(.L_x_43) ;  /* 0x0000000000048947 */ /* 0x000fea0003800000 */
[----:B------:R1:W5:Y:S02]  /*2670*/  LDG.E.LTC128B.U16 R20, desc[UR16][R4.64+0x30] ;  /* 0x0000301004147981 */ /* 0x000364000c1e1520 */
.L_x_43:
[----:B------:R-:W-:Y:S05]  /*2680*/  BSYNC B0 ;  /* 0x0000000000007941 */ /* 0x000fea0003800000 */
.L_x_42:
[----:B-----5:R-:W-:Y:S01]  /*2690*/  IMAD.U32 R19, R20, 0x10000, RZ ;  /* 0x0001000014137824 */ /* 0x020fe200078e00ff */
[----:B------:R-:W-:Y:S01]  /*26a0*/  ISETP.GT.AND P1, PT, R10, 0x19, PT ;  /* 0x000000190a00780c */ /* 0x000fe20003f24270 */
[----:B------:R-:W-:Y:S02]  /*26b0*/  BSSY B0, `(.L_x_44) ;  /* 0x0000009000007945 */ /* 0x000fe40003800000 */
[----:B------:R-:W-:Y:S01]  /*26c0*/  FMUL R19, R19, R14 ;  /* 0x0000000e13137220 */ /* 0x000fe20000400000 */
[----:B------:R-:W-:-:S03]  /*26d0*/  P2R R16, PR, RZ, 0x2 ;  /* 0x00000002ff107803 */ /* 0x000fc60000000000 */
[----:B------:R-:W-:-:S05]  /*26e0*/  FFMA R19, R132, R11, R19 ;  /* 0x0000000b84137223 */ /* 0x000fca0000000013 */
[----:B------:R-:W-:-:S05]  /*26f0*/  F2FP.BF16.F32.PACK_AB R19, RZ, R19 ;  /* 0x00000013ff13723e */ /* 0x000fca00000010ff */
[----:B------:R0:W-:Y:S01]  /*2700*/  @P0 STG.E.U16 desc[UR16][R2.64+0x30], R19 ;  /* 0x0000301302000986 */ /* 0x0001e2000c101510 */
[----:B------:R-:W-:-:S13]  /*2710*/  ISETP.GT.AND P0, PT, R0, RZ, P1 ;  /* 0x000000ff0000720c */ /* 0x000fda0000f04270 */
[----:B0-----:R-:W-:Y:S05]  /*2720*/  @!P0 BRA `(.L_x_45) ;  /* 0x0000000000048947 */ /* 0x001fea0003800000 */
[----:B------:R0:W5:Y:S02]  /*2730*/  LDG.E.LTC128B.U16 R20, desc[UR16][R4.64+0x32] ;  /* 0x0000321004147981 */ /* 0x000164000c1e1520 */
.L_x_45:
[----:B------:R-:W-:Y:S05]  /*2740*/  BSYNC B0 ;  /* 0x0000000000007941 */ /* 0x000fea0003800000 */
.L_x_44:
        /* <DEDUP_REMOVED lines=9> */
.L_x_47:
[----:B------:R-:W-:Y:S05]  /*27e0*/  BSYNC B0 ;  /* 0x0000000000007941 */ /* 0x000fea0003800000 */
.L_x_46:
        /* <DEDUP_REMOVED lines=9> */
.L_x_49:
[----:B------:R-:W-:Y:S05]  /*2880*/  BSYNC B0 ;  /* 0x0000000000007941 */ /* 0x000fea0003800000 */
.L_x_48:
        /* <DEDUP_REMOVED lines=11> */
.L_x_51:
[----:B------:R-:W-:Y:S05]  /*2940*/  BSYNC B0 ;  /* 0x0000000000007941 */ /* 0x000fea0003800000 */
.L_x_50:
        /* <DEDUP_REMOVED lines=11> */
.L_x_53:
[----:B------:R-:W-:Y:S05]  /*2a00*/  BSYNC B0 ;  /* 0x0000000000007941 */ /* 0x000fea0003800000 */
.L_x_52:
        /* <DEDUP_REMOVED lines=9> */
.L_x_55:
[----:B------:R-:W-:Y:S05]  /*2aa0*/  BSYNC B0 ;  /* 0x0000000000007941 */ /* 0x000fea0003800000 */
.L_x_54:
        /* <DEDUP_REMOVED lines=9> */
.L_x_57:
[----:B------:R-:W-:Y:S05]  /*2b40*/  BSYNC B0 ;  /* 0x0000000000007941 */ /* 0x000fea0003800000 */
.L_x_56:
        /* <DEDUP_REMOVED lines=11> */
.L_x_59:
[----:B------:R-:W-:Y:S05]  /*2c00*/  BSYNC B0 ;  /* 0x0000000000007941 */ /* 0x000fea0003800000 */
.L_x_58:
[----:B-----5:R-:W-:Y:S01]  /*2c10*/  IMAD.U32 R19, R20, 0x10000, RZ ;  /* 0x0001000014137824 */ /* 0x020fe200078e00ff */
[----:B------:R-:W-:Y:S01]  /*2c20*/  ISETP.GT.AND P4, PT, R10, 0x29, PT ;  /* 0x000000290a00780c */ /* 0x000fe20003f84270 */
[----:B------:R-:W-:Y:S02]  /*2c30*/  BSSY B0, `(.L_x_60) ;  /* 0x0000008000007945 */ /* 0x000fe40003800000 */
[----:B------:R-:W-:-:S04]  /*2c40*/  FMUL R19, R19, R14 ;  /* 0x0000000e13137220 */ /* 0x000fc80000400000 */
[----:B------:R-:W-:-:S05]  /*2c50*/  FFMA R19, R140, R11, R19 ;  /* 0x0000000b8c137223 */ /* 0x000fca0000000013 */
[----:B------:R-:W-:-:S05]  /*2c60*/  F2FP.BF16.F32.PACK_AB R19, RZ, R19 ;  /* 0x00000013ff13723e */ /* 0x000fca00000010ff */
[----:B------:R0:W-:Y:S01]  /*2c70*/  @P0 STG.E.U16 desc[UR16][R2.64+0x50], R19 ;  /* 0x0000501302000986 */ /* 0x0001e2000c101510 */
[----:B------:R-:W-:-:S13]  /*2c80*/  ISETP.GT.AND P0, PT, R0, RZ, P4 ;  /* 0x000000ff0000720c */ /* 0x000fda0002704270 */
[----:B0-----:R-:W-:Y:S05]  /*2c90*/  @!P0 BRA `(.L_x_61) ;  /* 0x0000000000048947 */ /* 0x001fea0003800000 */
[----:B------:R0:W5:Y:S02]  /*2ca0*/  LDG.E.LTC128B.U16 R20, desc[UR16][R4.64+0x52] ;  /* 0x0000521004147981 */ /* 0x000164000c1e1520 */
.L_x_61:
[----:B------:R-:W-:Y:S05]  /*2cb0*/  BSYNC B0 ;  /* 0x0000000000007941 */ /* 0x000fea0003800000 */
.L_x_60:
        /* <DEDUP_REMOVED lines=9> */
.L_x_63:
[----:B------:R-:W-:Y:S05]  /*2d50*/  BSYNC B0 ;  /* 0x0000000000007941 */ /* 0x000fea0003800000 */
.L_x_62:
        /* <DEDUP_REMOVED lines=9> */
.L_x_65:
[----:B------:R-:W-:Y:S05]  /*2df0*/  BSYNC B0 ;  /* 0x0000000000007941 */ /* 0x000fea0003800000 */
.L_x_64:
        /* <DEDUP_REMOVED lines=10> */
.L_x_67:
[----:B------:R-:W-:Y:S05]  /*2ea0*/  BSYNC B0 ;  /* 0x0000000000007941 */ /* 0x000fea0003800000 */
.L_x_66:
        /* <DEDUP_REMOVED lines=10> */
.L_x_69:
[----:B------:R-:W-:Y:S05]  /*2f50*/  BSYNC B0 ;  /* 0x0000000000007941 */ /* 0x000fea0003800000 */
.L_x_68:
        /* <DEDUP_REMOVED lines=9> */
.L_x_71:
[----:B------:R-:W-:Y:S05]  /*2ff0*/  BSYNC B0 ;  /* 0x0000000000007941 */ /* 0x000fea0003800000 */
.L_x_70:
        /* <DEDUP_REMOVED lines=9> */
.L_x_73:
[----:B------:R-:W-:Y:S05]  /*3090*/  BSYNC B0 ;  /* 0x0000000000007941 */ /* 0x000fea0003800000 */
.L_x_72:
        /* <DEDUP_REMOVED lines=10> */
.L_x_75:
[----:B------:R-:W-:Y:S05]  /*3140*/  BSYNC B0 ;  /* 0x0000000000007941 */ /* 0x000fea0003800000 */
.L_x_74:
[----:B-----5:R-:W-:Y:S01]  /*3150*/  IMAD.U32 R19, R20, 0x10000, RZ ;  /* 0x0001000014137824 */ /* 0x020fe200078e00ff */
[----:B------:R-:W-:Y:S03]  /*3160*/  BSSY B0, `(.L_x_76) ;  /* 0x0000009000007945 */ /* 0x000fe60003800000 */
[----:B------:R-:W-:-:S04]  /*3170*/  FMUL R19, R19, R14 ;  /* 0x0000000e13137220 */ /* 0x000fc80000400000 */
[----:B------:R-:W-:-:S05]  /*3180*/  FFMA R19, R148, R11, R19 ;  /* 0x0000000b94137223 */ /* 0x000fca0000000013 */
[----:B------:R-:W-:-:S05]  /*3190*/  F2FP.BF16.F32.PACK_AB R19, RZ, R19 ;  /* 0x00000013ff13723e */ /* 0x000fca00000010ff */
[----:B------:R0:W-:Y:S01]  /*31a0*/  @P0 STG.E.U16 desc[UR16][R2.64+0x70], R19 ;  /* 0x0000701302000986 */ /* 0x0001e2000c101510 */
[----:B------:R-:W-:-:S04]  /*31b0*/  ISETP.GT.AND P0, PT, R10, 0x39, PT ;  /* 0x000000390a00780c */ /* 0x000fc80003f04270 */
[----:B------:R-:W-:-:S13]  /*31c0*/  ISETP.GT.AND P5, PT, R0, RZ, P0 ;  /* 0x000000ff0000720c */ /* 0x000fda00007a4270 */
[----:B0-----:R-:W-:Y:S05]  /*31d0*/  @!P5 BRA `(.L_x_77) ;  /* 0x000000000004d947 */ /* 0x001fea0003800000 */
[----:B------:R0:W5:Y:S02]  /*31e0*/  LDG.E.LTC128B.U16 R20, desc[UR16][R4.64+0x72] ;  /* 0x0000721004147981 */ /* 0x000164000c1e1520 */
.L_x_77:
[----:B------:R-:W-:Y:S05]  /*31f0*/  BSYNC B0 ;  /* 0x0000000000007941 */ /* 0x000fea0003800000 */
.L_x_76:
        /* <DEDUP_REMOVED lines=9> */
.L_x_79:
[----:B------:R-:W-:Y:S05]  /*3290*/  BSYNC B0 ;  /* 0x0000000000007941 */ /* 0x000fea0003800000 */
.L_x_78:
        /* <DEDUP_REMOVED lines=9> */
.L_x_81:
[----:B------:R-:W-:Y:S05]  /*3330*/  BSYNC B0 ;  /* 0x0000000000007941 */ /* 0x000fea0003800000 */
.L_x_80:
[----:B-----5:R-:W-:Y:S01]  /*3340*/  IMAD.U32 R19, R20, 0x10000, RZ ;  /* 0x0001000014137824 */ /* 0x020fe200078e00ff */
[----:B------:R-:W-:Y:S01]  /*3350*/  LOP3.LUT R123, R17, 0x10, RZ, 0xfc, !PT ;  /* 0x00000010117b7812 */ /* 0x000fe200078efcff */
[----:B------:R-:W-:Y:S02]  /*3360*/  USHF.L.U32 UR22, UR4, 0x7, URZ ;  /* 0x0000000704167899 */ /* 0x000fe4000800063f */
[----:B------:R-:W-:Y:S01]  /*3370*/  FMUL R16, R19, R14 ;  /* 0x0000000e13107220 */ /* 0x000fe20000400000 */
[----:B------:R-:W-:-:S03]  /*3380*/  USHF.L.U64.HI UR4, UR4, 0x7, UR5 ;  /* 0x0000000704047899 */ /* 0x000fc60008010205 */
[----:B------:R-:W-:-:S05]  /*3390*/  FFMA R16, R151, R11, R16 ;  /* 0x0000000b97107223 */ /* 0x000fca0000000010 */
[----:B------:R-:W-:-:S05]  /*33a0*/  F2FP.BF16.F32.PACK_AB R16, RZ, R16 ;  /* 0x00000010ff10723e */ /* 0x000fca00000010ff */
[----:B------:R1:W-:Y:S01]  /*33b0*/  @P5 STG.E.U16 desc[UR16][R6.64+0x72], R16 ;  /* 0x0000721006005986 */ /* 0x0003e2000c101510 */
[----:B------:R-:W-:-:S05]  /*33c0*/  IADD3 R126, P5, R123, R2, RZ ;  /* 0x000000027b7e7210 */ /* 0x000fca0007fbe0ff */
[----:B------:R-:W-:Y:S01]  /*33d0*/  IMAD.X R127, R21, 0x1, R3, P5 ;  /* 0x00000001157f7824 */ /* 0x000fe200028e0603 */
[----:B------:R-:W-:-:S04]  /*33e0*/  IADD3 R18, P5, R4, UR22, RZ ;  /* 0x0000001604127c10 */ /* 0x000fc8000ffbe0ff */
[----:B------:R-:W-:Y:S02]  /*33f0*/  IADD3.X R19, R5, UR4, RZ, P5, !PT ;  /* 0x0000000405137c10 */ /* 0x000fe4000affe4ff */
[----:B------:R-:W-:-:S04]  /*3400*/  ISETP.GT.AND P5, PT, R10, RZ, PT ;  /* 0x000000ff0a00720c */ /* 0x000fc80003fa4270 */
[----:B------:R-:W-:-:S13]  /*3410*/  ISETP.GT.AND P5, PT, R0, 0x40, P5 ;  /* 0x000000400000780c */ /* 0x000fda0002fa4270 */
[----:B------:R-:W2:Y:S01]  /*3420*/  @P5 LDG.E.LTC128B.U16 R20, desc[UR16][R18.64] ;  /* 0x0000001012145981 */ /* 0x000ea2000c1e1520 */
[----:B------:R-:W-:Y:S01]  /*3430*/  LOP3.LUT R121, R17, 0x12, RZ, 0xfc, !PT ;  /* 0x0000001211797812 */ /* 0x000fe200078efcff */
[----:B------:R-:W-:Y:S01]  /*3440*/  ULOP3.LUT UR21, UR22, 0x2, URZ, 0xfc, !UPT ;  /* 0x0000000216157892 */ /* 0x000fe2000f8efc3f */
[----:B--2---:R-:W-:-:S04]  /*3450*/  IMAD.U32 R23, R20, 0x10000, RZ ;  /* 0x0001000014177824 */ /* 0x004fc800078e00ff */
[----:B------:R-:W-:-:S04]  /*3460*/  FMUL R23, R23, R14 ;  /* 0x0000000e17177220 */ /* 0x000fc80000400000 */
[----:B------:R-:W-:-:S05]  /*3470*/  FFMA R23, R88, R11, R23 ;  /* 0x0000000b58177223 */ /* 0x000fca0000000017 */
[----:B------:R-:W-:-:S04]  /*3480*/  F2FP.BF16.F32.PACK_AB R23, RZ, R23 ;  /* 0x00000017ff17723e */ /* 0x000fc800000010ff */
[----:B------:R-:W-:-:S05]  /*3490*/  PRMT R22, R23, 0x7610, R22 ;  /* 0x0000761017167816 */ /* 0x000fca0000000016 */
[----:B------:R2:W-:Y:S01]  /*34a0*/  @P5 STG.E.U16 desc[UR16][R12.64], R22 ;  /* 0x000000160c005986 */ /* 0x0005e2000c101510 */
[----:B------:R-:W-:-:S05]  /*34b0*/  IADD3 R128, P5, R121, R2, RZ ;  /* 0x0000000279807210 */ /* 0x000fca0007fbe0ff */
[----:B------:R-:W-:Y:S01]  /*34c0*/  IMAD.X R129, R21, 0x1, R3, P5 ;  /* 0x0000000115817824 */ /* 0x000fe200028e0603 */
[----:B------:R-:W-:-:S04]  /*34d0*/  IADD3 R130, P5, R4, UR21, RZ ;  /* 0x0000001504827c10 */ /* 0x000fc8000ffbe0ff */
[----:B------:R-:W-:Y:S02]  /*34e0*/  IADD3.X R131, R5, UR4, RZ, P5, !PT ;  /* 0x0000000405837c10 */ /* 0x000fe4000affe4ff */
[----:B------:R-:W-:-:S13]  /*34f0*/  ISETP.GT.AND P5, PT, R0, 0x40, P6 ;  /* 0x000000400000780c */ /* 0x000fda00037a4270 */
[----:B------:R-:W3:Y:S01]  /*3500*/  @P5 LDG.E.LTC128B.U16 R20, desc[UR16][R130.64] ;  /* 0x0000001082145981 */ /* 0x000ee2000c1e1520 */
[----:B------:R-:W-:Y:S01]  /*3510*/  BSSY B0, `(.L_x_82) ;  /* 0x000000e000007945 */ /* 0x000fe20003800000 */
[----:B---3--:R-:W-:-:S04]  /*3520*/  IMAD.U32 R23, R20, 0x10000, RZ ;  /* 0x0001000014177824 */ /* 0x008fc800078e00ff */
[----:B-1----:R-:W-:-:S04]  /*3530*/  FMUL R16, R23, R14 ;  /* 0x0000000e17107220 */ /* 0x002fc80000400000 */
[----:B------:R-:W-:-:S05]  /*3540*/  FFMA R16, R89, R11, R16 ;  /* 0x0000000b59107223 */ /* 0x000fca0000000010 */
[----:B------:R-:W-:-:S05]  /*3550*/  F2FP.BF16.F32.PACK_AB R16, RZ, R16 ;  /* 0x00000010ff10723e */ /* 0x000fca00000010ff */
[----:B------:R1:W-:Y:S01]  /*3560*/  @P5 STG.E.U16 desc[UR16][R124.64], R16 ;  /* 0x000000107c005986 */ /* 0x0003e2000c101510 */
[----:B------:R-:W-:-:S05]  /*3570*/  IADD3 R88, P5, R17, R6, RZ ;  /* 0x0000000611587210 */ /* 0x000fca0007fbe0ff */
[----:B------:R-:W-:Y:S01]  /*3580*/  IMAD.X R89, R21, 0x1, R7, P5 ;  /* 0x0000000115597824 */ /* 0x000fe200028e0607 */
[----:B--2---:R-:W-:-:S04]  /*3590*/  IADD3 R22, P5, R8, UR22, RZ ;  /* 0x0000001608167c10 */ /* 0x004fc8000ffbe0ff */
[----:B------:R-:W-:Y:S02]  /*35a0*/  IADD3.X R23, R9, UR4, RZ, P5, !PT ;  /* 0x0000000409177c10 */ /* 0x000fe4000affe4ff */
[----:B------:R-:W-:-:S04]  /*35b0*/  ISETP.GT.AND P5, PT, R10, RZ, PT ;  /* 0x000000ff0a00720c */ /* 0x000fc80003fa4270 */
[----:B------:R-:W-:-:S13]  /*35c0*/  ISETP.GT.AND P5, PT, R0, 0x48, P5 ;  /* 0x000000480000780c */ /* 0x000fda0002fa4270 */
[----:B-1----:R-:W-:Y:S05]  /*35d0*/  @!P5 BRA `(.L_x_83) ;  /* 0x000000000004d947 */ /* 0x002fea0003800000 */
[----:B------:R1:W5:Y:S02]  /*35e0*/  LDG.E.LTC128B.U16 R20, desc[UR16][R22.64] ;  /* 0x0000001016147981 */ /* 0x000364000c1e1520 */
.L_x_83:
[----:B------:R-:W-:Y:S05]  /*35f0*/  BSYNC B0 ;  /* 0x0000000000007941 */ /* 0x000fea0003800000 */
.L_x_82:
[----:B-----5:R-:W-:Y:S01]  /*3600*/  IMAD.U32 R125, R20, 0x10000, RZ ;  /* 0x00010000147d7824 */ /* 0x020fe200078e00ff */
[----:B------:R-:W-:Y:S03]  /*3610*/  BSSY B0, `(.L_x_84) ;  /* 0x000000c000007945 */ /* 0x000fe60003800000 */
[----:B------:R-:W-:-:S04]  /*3620*/  FMUL R125, R125, R14 ;  /* 0x0000000e7d7d7220 */ /* 0x000fc80000400000 */
[----:B------:R-:W-:-:S05]  /*3630*/  FFMA R125, R90, R11, R125 ;  /* 0x0000000b5a7d7223 */ /* 0x000fca000000007d */
[----:B------:R-:W-:-:S05]  /*3640*/  F2FP.BF16.F32.PACK_AB R125, RZ, R125 ;  /* 0x0000007dff7d723e */ /* 0x000fca00000010ff */
[----:B------:R2:W-:Y:S01]  /*3650*/  @P5 STG.E.U16 desc[UR16][R88.64], R125 ;  /* 0x0000007d58005986 */ /* 0x0005e2000c101510 */
[----:B------:R-:W-:-:S05]  /*3660*/  IADD3 R132, P5, R15, R6, RZ ;  /* 0x000000060f847210 */ /* 0x000fca0007fbe0ff */
[----:B------:R-:W-:Y:S01]  /*3670*/  IMAD.X R133, R21, 0x1, R7, P5 ;  /* 0x0000000115857824 */ /* 0x000fe200028e0607 */
[----:B------:R-:W-:-:S13]  /*3680*/  ISETP.GT.AND P5, PT, R0, 0x48, P6 ;  /* 0x000000480000780c */ /* 0x000fda00037a4270 */
[----:B--2---:R-:W-:Y:S05]  /*3690*/  @!P5 BRA `(.L_x_85) ;  /* 0x00000000000cd947 */ /* 0x004fea0003800000 */
[----:B------:R-:W-:-:S04]  /*36a0*/  IADD3 R124, P6, R8, UR21, RZ ;  /* 0x00000015087c7c10 */ /* 0x000fc8000ffde0ff */
[----:B------:R-:W-:-:S05]  /*36b0*/  IADD3.X R125, R9, UR4, RZ, P6, !PT ;  /* 0x00000004097d7c10 */ /* 0x000fca000b7fe4ff */
[----:B------:R2:W5:Y:S04]  /*36c0*/  LDG.E.LTC128B.U16 R20, desc[UR16][R124.64] ;  /* 0x000000107c147981 */ /* 0x000568000c1e1520 */
.L_x_85:
[----:B------:R-:W-:Y:S05]  /*36d0*/  BSYNC B0 ;  /* 0x0000000000007941 */ /* 0x000fea0003800000 */
.L_x_84:
[----:B--2--5:R-:W-:Y:S01]  /*36e0*/  IMAD.U32 R125, R20, 0x10000, RZ ;  /* 0x00010000147d7824 */ /* 0x024fe200078e00ff */
[----:B------:R-:W-:Y:S01]  /*36f0*/  ULOP3.LUT UR20, UR22, 0x10, URZ, 0xfc, !UPT ;  /* 0x0000001016147892 */ /* 0x000fe2000f8efc3f */
[----:B------:R-:W-:Y:S02]  /*3700*/  ISETP.GT.AND P6, PT, R10, 0x8, PT ;  /* 0x000000080a00780c */ /* 0x000fe40003fc4270 */
[----:B------:R-:W-:-:S04]  /*3710*/  FMUL R16, R125, R14 ;  /* 0x0000000e7d107220 */ /* 0x000fc80000400000 */
[----:B------:R-:W-:Y:S01]  /*3720*/  FFMA R16, R91, R11, R16 ;  /* 0x0000000b5b107223 */ /* 0x000fe20000000010 */
[----:B------:R-:W-:-:S04]  /*3730*/  LOP3.LUT R91, R17, 0x20, RZ, 0xfc, !PT ;  /* 0x00000020115b7812 */ /* 0x000fc800078efcff */
[----:B------:R-:W-:-:S05]  /*3740*/  F2FP.BF16.F32.PACK_AB R16, RZ, R16 ;  /* 0x00000010ff10723e */ /* 0x000fca00000010ff */
[----:B------:R2:W-:Y:S01]  /*3750*/  @P5 STG.E.U16 desc[UR16][R132.64], R16 ;  /* 0x0000001084005986 */ /* 0x0005e2000c101510 */
[----:B------:R-:W-:-:S05]  /*3760*/  IADD3 R130, P5, R91, R2, RZ ;  /* 0x000000025b827210 */ /* 0x000fca0007fbe0ff */
[----:B------:R-:W-:Y:S01]  /*3770*/  IMAD.X R131, R21, 0x1, R3, P5 ;  /* 0x0000000115837824 */ /* 0x000fe200028e0603 */
[----:B------:R-:W-:-:S04]  /*3780*/  IADD3 R134, P5, R4, UR20, RZ ;  /* 0x0000001404867c10 */ /* 0x000fc8000ffbe0ff */
[----:B------:R-:W-:Y:S02]  /*3790*/  IADD3.X R135, R5, UR4, RZ, P5, !PT ;  /* 0x0000000405877c10 */ /* 0x000fe4000affe4ff */
[----:B------:R-:W-:-:S13]  /*37a0*/  ISETP.GT.AND P5, PT, R0, 0x40, P6 ;  /* 0x000000400000780c */ /* 0x000fda00037a4270 */
[----:B------:R-:W3:Y:S01]  /*37b0*/  @P5 LDG.E.LTC128B.U16 R20, desc[UR16][R134.64] ;  /* 0x0000001086145981 */ /* 0x000ee2000c1e1520 */
[----:B------:R-:W-:Y:S01]  /*37c0*/  ULOP3.LUT UR19, UR22, 0x12, URZ, 0xfc, !UPT ;  /* 0x0000001216137892 */ /* 0x000fe2000f8efc3f */
[----:B---3--:R-:W-:-:S04]  /*37d0*/  IMAD.U32 R125, R20, 0x10000, RZ ;  /* 0x00010000147d7824 */ /* 0x008fc800078e00ff */
[----:B------:R-:W-:-:S04]  /*37e0*/  FMUL R125, R125, R14 ;  /* 0x0000000e7d7d7220 */ /* 0x000fc80000400000 */
[----:B------:R-:W-:-:S05]  /*37f0*/  FFMA R125, R92, R11, R125 ;  /* 0x0000000b5c7d7223 */ /* 0x000fca000000007d */
[----:B------:R-:W-:-:S04]  /*3800*/  F2FP.BF16.F32.PACK_AB R125, RZ, R125 ;  /* 0x0000007dff7d723e */ /* 0x000fc800000010ff */
[----:B------:R-:W-:Y:S02]  /*3810*/  PRMT R90, R125, 0x7610, R90 ;  /* 0x000076107d5a7816 */ /* 0x000fe4000000005a */
[----:B------:R-:W-:-:S03]  /*3820*/  LOP3.LUT R125, R17, 0x22, RZ, 0xfc, !PT ;  /* 0x00000022117d7812 */ /* 0x000fc600078efcff */
[----:B------:R3:W-:Y:S01]  /*3830*/  @P5 STG.E.U16 desc[UR16][R126.64], R90 ;  /* 0x0000005a7e005986 */ /* 0x0007e2000c101510 */
[----:B--2---:R-:W-:-:S05]  /*3840*/  IADD3 R132, P5, R125, R2, RZ ;  /* 0x000000027d847210 */ /* 0x004fca0007fbe0ff */
[----:B------:R-:W-:Y:S01]  /*3850*/  IMAD.X R133, R21, 0x1, R3, P5 ;  /* 0x0000000115857824 */ /* 0x000fe200028e0603 */
[----:B------:R-:W-:-:S04]  /*3860*/  IADD3 R134, P5, R4, UR19, RZ ;  /* 0x0000001304867c10 */ /* 0x000fc8000ffbe0ff */
[----:B------:R-:W-:Y:S02]  /*3870*/  IADD3.X R135, R5, UR4, RZ, P5, !PT ;  /* 0x0000000405877c10 */ /* 0x000fe4000affe4ff */
[----:B------:R-:W-:-:S04]  /*3880*/  ISETP.GT.AND P5, PT, R10, 0x9, PT ;  /* 0x000000090a00780c */ /* 0x000fc80003fa4270 */
[----:B------:R-:W-:-:S13]  /*3890*/  ISETP.GT.AND P5, PT, R0, 0x40, P5 ;  /* 0x000000400000780c */ /* 0x000fda0002fa4270 */
[----:B------:R-:W2:Y:S01]  /*38a0*/  @P5 LDG.E.LTC128B.U16 R20, desc[UR16][R134.64] ;  /* 0x0000001086145981 */ /* 0x000ea2000c1e1520 */
[----:B------:R-:W-:Y:S01]  /*38b0*/  BSSY B0, `(.L_x_86) ;  /* 0x000000d000007945 */ /* 0x000fe20003800000 */
[----:B--2---:R-:W-:-:S04]  /*38c0*/  IMAD.U32 R137, R20, 0x10000, RZ ;  /* 0x0001000014897824 */ /* 0x004fc800078e00ff */
[----:B------:R-:W-:-:S04]  /*38d0*/  FMUL R16, R137, R14 ;  /* 0x0000000e89107220 */ /* 0x000fc80000400000 */
[----:B------:R-:W-:-:S05]  /*38e0*/  FFMA R16, R93, R11, R16 ;  /* 0x0000000b5d107223 */ /* 0x000fca0000000010 */
[----:B------:R-:W-:-:S05]  /*38f0*/  F2FP.BF16.F32.PACK_AB R16, RZ, R16 ;  /* 0x00000010ff10723e */ /* 0x000fca00000010ff */
[----:B------:R2:W-:Y:S01]  /*3900*/  @P5 STG.E.U16 desc[UR16][R128.64], R16 ;  /* 0x0000001080005986 */ /* 0x0005e2000c101510 */
[----:B---3--:R-:W-:-:S05]  /*3910*/  IADD3 R126, P5, R123, R6, RZ ;  /* 0x000000067b7e7210 */ /* 0x008fca0007fbe0ff */
[----:B------:R-:W-:Y:S01]  /*3920*/  IMAD.X R127, R21, 0x1, R7, P5 ;  /* 0x00000001157f7824 */ /* 0x000fe200028e0607 */
[----:B------:R-:W-:-:S13]  /*3930*/  ISETP.GT.AND P5, PT, R0, 0x48, P6 ;  /* 0x000000480000780c */ /* 0x000fda00037a4270 */
[----:B--2---:R-:W-:Y:S05]  /*3940*/  @!P5 BRA `(.L_x_87) ;  /* 0x00000000000cd947 */ /* 0x004fea0003800000 */
[----:B------:R-:W-:-:S04]  /*3950*/  IADD3 R92, P6, R8, UR20, RZ ;  /* 0x00000014085c7c10 */ /* 0x000fc8000ffde0ff */
[----:B------:R-:W-:-:S05]  /*3960*/  IADD3.X R93, R9, UR4, RZ, P6, !PT ;  /* 0x00000004095d7c10 */ /* 0x000fca000b7fe4ff */
[----:B------:R2:W5:Y:S04]  /*3970*/  LDG.E.LTC128B.U16 R20, desc[UR16][R92.64] ;  /* 0x000000105c147981 */ /* 0x000568000c1e1520 */
.L_x_87:
[----:B------:R-:W-:Y:S05]  /*3980*/  BSYNC B0 ;  /* 0x0000000000007941 */ /* 0x000fea0003800000 */
.L_x_86:
[----:B--2--5:R-:W-:Y:S01]  /*3990*/  IMAD.U32 R93, R20, 0x10000, RZ ;  /* 0x00010000145d7824 */ /* 0x024fe200078e00ff */
[----:B------:R-:W-:Y:S01]  /*39a0*/  ISETP.GT.AND P6, PT, R10, 0x9, PT ;  /* 0x000000090a00780c */ /* 0x000fe20003fc4270 */
[----:B------:R-:W-:Y:S02]  /*39b0*/  BSSY B0, `(.L_x_88) ;  /* 0x000000c000007945 */ /* 0x000fe40003800000 */
        /* <DEDUP_REMOVED lines=11> */
.L_x_89:
[----:B------:R-:W-:Y:S05]  /*3a70*/  BSYNC B0 ;  /* 0x0000000000007941 */ /* 0x000fea0003800000 */
.L_x_88:
[----:B--2--5:R-:W-:Y:S01]  /*3a80*/  IMAD.U32 R93, R20, 0x10000, RZ ;  /* 0x00010000145d7824 */ /* 0x024fe200078e00ff */
[----:B------:R-:W-:Y:S01]  /*3a90*/  ULOP3.LUT UR18, UR22, 0x20, URZ, 0xfc, !UPT ;  /* 0x0000002016127892 */ /* 0x000fe2000f8efc3f */
[----:B------:R-:W-:Y:S02]  /*3aa0*/  ISETP.GT.AND P6, PT, R10, 0x10, PT ;  /* 0x000000100a00780c */ /* 0x000fe40003fc4270 */
[----:B------:R-:W-:Y:S01]  /*3ab0*/  FMUL R16, R93, R14 ;  /* 0x0000000e5d107220 */ /* 0x000fe20000400000 */
[----:B------:R-:W-:-:S03]  /*3ac0*/  LOP3.LUT R93, R17, 0x30, RZ, 0xfc, !PT ;  /* 0x00000030115d7812 */ /* 0x000fc600078efcff */
[----:B------:R-:W-:-:S05]  /*3ad0*/  FFMA R16, R95, R11, R16 ;  /* 0x0000000b5f107223 */ /* 0x000fca0000000010 */
        /* <DEDUP_REMOVED lines=36> */
.L_x_91:
[----:B------:R-:W-:Y:S05]  /*3d20*/  BSYNC B0 ;  /* 0x0000000000007941 */ /* 0x000fea0003800000 */
.L_x_90:
        /* <DEDUP_REMOVED lines=14> */
.L_x_93:
[----:B------:R-:W-:Y:S05]  /*3e10*/  BSYNC B0 ;  /* 0x0000000000007941 */ /* 0x000fea0003800000 */
.L_x_92:
        /* <DEDUP_REMOVED lines=42> */
.L_x_95:
[----:B------:R-:W-:Y:S05]  /*40c0*/  BSYNC B0 ;  /* 0x0000000000007941 */ /* 0x000fea0003800000 */
.L_x_94:
        /* <DEDUP_REMOVED lines=14> */
.L_x_97:
[----:B------:R-:W-:Y:S05]  /*41b0*/  BSYNC B0 ;  /* 0x0000000000007941 */ /* 0x000fea0003800000 */
.L_x_96:
        /* <DEDUP_REMOVED lines=42> */
.L_x_99:
[----:B------:R-:W-:Y:S05]  /*4460*/  BSYNC B0 ;  /* 0x0000000000007941 */ /* 0x000fea0003800000 */
.L_x_98:
        /* <DEDUP_REMOVED lines=14> */
.L_x_101:
[----:B------:R-:W-:Y:S05]  /*4550*/  BSYNC B0 ;  /* 0x0000000000007941 */ /* 0x000fea0003800000 */
.L_x_100:
        /* <DEDUP_REMOVED lines=41> */
.L_x_103:
[----:B------:R-:W-:Y:S05]  /*47f0*/  BSYNC B0 ;  /* 0x0000000000007941 */ /* 0x000fea0003800000 */
.L_x_102:
[----:B--2--5:R-:W-:Y:S01]  /*4800*/  IMAD.U32 R109, R20, 0x10000, RZ ;  /* 0x00010000146d7824 */ /* 0x024fe200078e00ff */
        /* <DEDUP_REMOVED lines=12> */
.L_x_105:
[----:B------:R-:W-:Y:S05]  /*48d0*/  BSYNC B0 ;  /* 0x0000000000007941 */ /* 0x000fea0003800000 */
.L_x_104:
[----:B--2--5:R-:W-:Y:S01]  /*48e0*/  IMAD.U32 R109, R20, 0x10000, RZ ;  /* 0x00010000146d7824 */ /* 0x024fe200078e00ff */
[----:B------:R-:W-:-:S03]  /*48f0*/  ULOP3.LUT UR8, UR22, 0x60, URZ, 0xfc, !UPT ;  /* 0x0000006016087892 */ /* 0x000fc6000f8efc3f */
        /* <DEDUP_REMOVED lines=31> */
[----:B------:R-:W-:-:S05]  /*4af0*/  IADD3 R112, P5, R105, R6, RZ ;  /* 0x0000000669707210 */ /* 0x000fca0007fbe0ff */
[----:B------:R-:W-:Y:S01]  /*4b00*/  IMAD.X R113, R21, 0x1, R7, P5 ;  /* 0x0000000115717824 */ /* 0x000fe200028e0607 */
[----:B------:R-:W-:-:S13]  /*4b10*/  ISETP.GT.AND P5, PT, R0, 0x48, P3 ;  /* 0x000000480000780c */ /* 0x000fda0001fa4270 */
[----:B---3--:R-:W-:Y:S05]  /*4b20*/  @!P5 BRA `(.L_x_107) ;  /* 0x00000000000cd947 */ /* 0x008fea0003800000 */
[----:B------:R-:W-:-:S04]  /*4b30*/  IADD3 R2, P6, R8, UR8, RZ ;  /* 0x0000000808027c10 */ /* 0x000fc8000ffde0ff */
[----:B------:R-:W-:-:S05]  /*4b40*/  IADD3.X R3, R9, UR4, RZ, P6, !PT ;  /* 0x0000000409037c10 */ /* 0x000fca000b7fe4ff */
[----:B------:R2:W5:Y:S04]  /*4b50*/  LDG.E.LTC128B.U16 R20, desc[UR16][R2.64] ;  /* 0x0000001002147981 */ /* 0x000568000c1e1520 */
.L_x_107:
[----:B------:R-:W-:Y:S05]  /*4b60*/  BSYNC B0 ;  /* 0x0000000000007941 */ /* 0x000fea0003800000 */
.L_x_106:
        /* <DEDUP_REMOVED lines=13> */
.L_x_109:
[----:B------:R-:W-:Y:S05]  /*4c40*/  BSYNC B0 ;  /* 0x0000000000007941 */ /* 0x000fea0003800000 */
.L_x_108:
[----:B--2--5:R-:W-:Y:S01]  /*4c50*/  IMAD.U32 R3, R20, 0x10000, RZ ;  /* 0x0001000014037824 */ /* 0x024fe200078e00ff */
[----:B------:R-:W-:-:S03]  /*4c60*/  ULOP3.LUT UR6, UR22, 0x70, URZ, 0xfc, !UPT ;  /* 0x0000007016067892 */ /* 0x000fc6000f8efc3f */
        /* <DEDUP_REMOVED lines=8> */
[----:B--2---:R-:W-:Y:S02]  /*4cf0*/  IADD3.X R3, R5, UR4, RZ, P5, !PT ;  /* 0x0000000405037c10 */ /* 0x004fe4000affe4ff */
[----:B------:R-:W-:-:S13]  /*4d00*/  ISETP.GT.AND P5, PT, R0, 0x40, P1 ;  /* 0x000000400000780c */ /* 0x000fda0000fa4270 */
[----:B------:R-:W2:Y:S01]  /*4d10*/  @P5 LDG.E.LTC128B.U16 R20, desc[UR16][R2.64] ;  /* 0x0000001002145981 */ /* 0x000ea2000c1e1520 */
[----:B------:R-:W-:Y:S01]  /*4d20*/  ULOP3.LUT UR5, UR22, 0x72, URZ, 0xfc, !UPT ;  /* 0x0000007216057892 */ /* 0x000fe2000f8efc3f */
[----:B--2---:R-:W-:-:S04]  /*4d30*/  IMAD.U32 R115, R20, 0x10000, RZ ;  /* 0x0001000014737824 */ /* 0x004fc800078e00ff */
[----:B------:R-:W-:-:S04]  /*4d40*/  FMUL R115, R115, R14 ;  /* 0x0000000e73737220 */ /* 0x000fc80000400000 */
[----:B------:R-:W-:-:S05]  /*4d50*/  FFMA R115, R116, R11, R115 ;  /* 0x0000000b74737223 */ /* 0x000fca0000000073 */
[----:B------:R-:W-:-:S05]  /*4d60*/  F2FP.BF16.F32.PACK_AB R115, RZ, R115 ;  /* 0x00000073ff73723e */ /* 0x000fca00000010ff */
[----:B------:R-:W-:Y:S01]  /*4d70*/  @P5 STG.E.U16 desc[UR16][R126.64], R115 ;  /* 0x000000737e005986 */ /* 0x000fe2000c101510 */
[----:B------:R-:W-:-:S05]  /*4d80*/  IADD3 R6, P5, R111, R6, RZ ;  /* 0x000000066f067210 */ /* 0x000fca0007fbe0ff */
[----:B------:R-:W-:Y:S01]  /*4d90*/  IMAD.X R7, R21, 0x1, R7, P5 ;  /* 0x0000000115077824 */ /* 0x000fe200028e0607 */
[----:B----4-:R-:W-:-:S04]  /*4da0*/  IADD3 R4, P5, R4, UR5, RZ ;  /* 0x0000000504047c10 */ /* 0x010fc8000ffbe0ff */
[----:B------:R-:W-:Y:S02]  /*4db0*/  IADD3.X R5, R5, UR4, RZ, P5, !PT ;  /* 0x0000000405057c10 */ /* 0x000fe4000affe4ff */
[----:B------:R-:W-:-:S13]  /*4dc0*/  ISETP.GT.AND P5, PT, R0, 0x40, P0 ;  /* 0x000000400000780c */ /* 0x000fda00007a4270 */
[----:B------:R-:W2:Y:S01]  /*4dd0*/  @P5 LDG.E.LTC128B.U16 R20, desc[UR16][R4.64] ;  /* 0x0000001004145981 */ /* 0x000ea2000c1e1520 */
[----:B------:R-:W-:Y:S01]  /*4de0*/  BSSY B0, `(.L_x_110) ;  /* 0x000000e000007945 */ /* 0x000fe20003800000 */
[----:B--2---:R-:W-:-:S04]  /*4df0*/  IMAD.U32 R3, R20, 0x10000, RZ ;  /* 0x0001000014037824 */ /* 0x004fc800078e00ff */
[----:B------:R-:W-:-:S04]  /*4e00*/  FMUL R2, R3, R14 ;  /* 0x0000000e03027220 */ /* 0x000fc80000400000 */
[----:B------:R-:W-:-:S05]  /*4e10*/  FFMA R2, R117, R11, R2 ;  /* 0x0000000b75027223 */ /* 0x000fca0000000002 */
[----:B------:R-:W-:-:S04]  /*4e20*/  F2FP.BF16.F32.PACK_AB R2, RZ, R2 ;  /* 0x00000002ff02723e */ /* 0x000fc800000010ff */
[----:B------:R-:W-:-:S05]  /*4e30*/  PRMT R3, R2, 0x7610, R3 ;  /* 0x0000761002037816 */ /* 0x000fca0000000003 */
[----:B------:R2:W-:Y:S01]  /*4e40*/  @P5 STG.E.U16 desc[UR16][R128.64], R3 ;  /* 0x0000000380005986 */ /* 0x0005e2000c101510 */
[----:B------:R-:W-:-:S05]  /*4e50*/  IADD3 R2, P5, R12, R17, RZ ;  /* 0x000000110c027210 */ /* 0x000fca0007fbe0ff */
[----:B--2---:R-:W-:Y:S01]  /*4e60*/  IMAD.X R3, R13, 0x1, R21, P5 ;  /* 0x000000010d037824 */ /* 0x004fe200028e0615 */
[----:B------:R-:W-:-:S13]  /*4e70*/  ISETP.GT.AND P5, PT, R0, 0x48, P1 ;  /* 0x000000480000780c */ /* 0x000fda0000fa4270 */
[----:B------:R-:W-:Y:S05]  /*4e80*/  @!P5 BRA `(.L_x_111) ;  /* 0x00000000000cd947 */ /* 0x000fea0003800000 */
[----:B------:R-:W-:-:S04]  /*4e90*/  IADD3 R4, P6, R8, UR6, RZ ;  /* 0x0000000608047c10 */ /* 0x000fc8000ffde0ff */
[----:B------:R-:W-:-:S05]  /*4ea0*/  IADD3.X R5, R9, UR4, RZ, P6, !PT ;  /* 0x0000000409057c10 */ /* 0x000fca000b7fe4ff */
[----:B------:R2:W5:Y:S04]  /*4eb0*/  LDG.E.LTC128B.U16 R20, desc[UR16][R4.64] ;  /* 0x0000001004147981 */ /* 0x000568000c1e1520 */
.L_x_111:
[----:B------:R-:W-:Y:S05]  /*4ec0*/  BSYNC B0 ;  /* 0x0000000000007941 */ /* 0x000fea0003800000 */
.L_x_110:
        /* <DEDUP_REMOVED lines=8> */
[----:B------:R-:W-:-:S04]  /*4f50*/  IADD3 R4, P5, R8, UR5, RZ ;  /* 0x0000000508047c10 */ /* 0x000fc8000ffbe0ff */
[----:B--2---:R-:W-:Y:S02]  /*4f60*/  IADD3.X R5, R9, UR4, RZ, P5, !PT ;  /* 0x0000000409057c10 */ /* 0x004fe4000affe4ff */
[----:B------:R-:W-:-:S13]  /*4f70*/  ISETP.GT.AND P5, PT, R0, 0x48, P0 ;  /* 0x000000480000780c */ /* 0x000fda00007a4270 */
[----:B------:R-:W-:Y:S05]  /*4f80*/  @!P5 BRA `(.L_x_113) ;  /* 0x000000000004d947 */ /* 0x000fea0003800000 */
[----:B------:R2:W5:Y:S02]  /*4f90*/  LDG.E.LTC128B.U16 R20, desc[UR16][R4.64] ;  /* 0x0000001004147981 */ /* 0x000564000c1e1520 */
.L_x_113:
[----:B------:R-:W-:Y:S05]  /*4fa0*/  BSYNC B0 ;  /* 0x0000000000007941 */ /* 0x000fea0003800000 */
.L_x_112:
[----:B--2--5:R-:W-:Y:S01]  /*4fb0*/  IMAD.U32 R5, R20, 0x10000, RZ ;  /* 0x0001000014057824 */ /* 0x024fe200078e00ff */
[----:B------:R-:W-:Y:S01]  /*4fc0*/  ISETP.GT.AND P6, PT, R10, RZ, PT ;  /* 0x000000ff0a00720c */ /* 0x000fe20003fc4270 */
[----:B------:R-:W-:Y:S02]  /*4fd0*/  BSSY B0, `(.L_x_114) ;  /* 0x000000d000007945 */ /* 0x000fe40003800000 */
        /* <DEDUP_REMOVED lines=12> */
.L_x_115:
[----:B------:R-:W-:Y:S05]  /*50a0*/  BSYNC B0 ;  /* 0x0000000000007941 */ /* 0x000fea0003800000 */
.L_x_114:
[----:B-----5:R-:W-:Y:S01]  /*50b0*/  IMAD.U32 R7, R20, 0x10000, RZ ;  /* 0x0001000014077824 */ /* 0x020fe200078e00ff */
        /* <DEDUP_REMOVED lines=13> */
.L_x_117:
[----:B------:R-:W-:Y:S05]  /*5190*/  BSYNC B0 ;  /* 0x0000000000007941 */ /* 0x000fea0003800000 */
.L_x_116:
[----:B---3-5:R-:W-:Y:S01]  /*51a0*/  IMAD.U32 R7, R20, 0x10000, RZ ;  /* 0x0001000014077824 */ /* 0x028fe200078e00ff */
        /* <DEDUP_REMOVED lines=8> */
[----:B---3--:R-:W-:Y:S01]  /*5230*/  IMAD.X R7, R89, 0x1, R21, P5 ;  /* 0x0000000159077824 */ /* 0x008fe200028e0615 */
[----:B0-----:R-:W-:-:S04]  /*5240*/  IADD3 R8, P5, R22, UR22, RZ ;  /* 0x0000001616087c10 */ /* 0x001fc8000ffbe0ff */
[----:B------:R-:W-:Y:S02]  /*5250*/  IADD3.X R9, R23, UR4, RZ, P5, !PT ;  /* 0x0000000417097c10 */ /* 0x000fe4000affe4ff */
[----:B------:R-:W-:-:S13]  /*5260*/  ISETP.GT.AND P5, PT, R0, 0x88, P6 ;  /* 0x000000880000780c */ /* 0x000fda00037a4270 */
[----:B------:R-:W-:Y:S05]  /*5270*/  @!P5 BRA `(.L_x_119) ;  /* 0x000000000004d947 */ /* 0x000fea0003800000 */
[----:B------:R0:W5:Y:S02]  /*5280*/  LDG.E.LTC128B.U16 R20, desc[UR16][R8.64] ;  /* 0x0000001008147981 */ /* 0x000164000c1e1520 */
.L_x_119:
[----:B------:R-:W-:Y:S05]  /*5290*/  BSYNC B0 ;  /* 0x0000000000007941 */ /* 0x000fea0003800000 */
.L_x_118:
        /* <DEDUP_REMOVED lines=14> */
.L_x_121:
[----:B------:R-:W-:Y:S05]  /*5380*/  BSYNC B0 ;  /* 0x0000000000007941 */ /* 0x000fea0003800000 */
.L_x_120:
[----:B---3-5:R-:W-:Y:S01]  /*5390*/  IMAD.U32 R57, R20, 0x10000, RZ ;  /* 0x0001000014397824 */ /* 0x028fe200078e00ff */
        /* <DEDUP_REMOVED lines=13> */
.L_x_123:
[----:B------:R-:W-:Y:S05]  /*5470*/  BSYNC B0 ;  /* 0x0000000000007941 */ /* 0x000fea0003800000 */
.L_x_122:
        /* <DEDUP_REMOVED lines=8> */
[----:B---3--:R-:W-:Y:S01]  /*5500*/  IMAD.X R59, R13, 0x1, R21, P5 ;  /* 0x000000010d3b7824 */ /* 0x008fe200028e0615 */
[----:B------:R-:W-:-:S13]  /*5510*/  ISETP.GT.AND P5, PT, R0, 0x80, P6 ;  /* 0x000000800000780c */ /* 0x000fda00037a4270 */
[----:B------:R-:W-:Y:S05]  /*5520*/  @!P5 BRA `(.L_x_125) ;  /* 0x00000000000cd947 */ /* 0x000fea0003800000 */
[----:B------:R-:W-:-:S04]  /*5530*/  IADD3 R112, P6, R18, UR19, RZ ;  /* 0x0000001312707c10 */ /* 0x000fc8000ffde0ff */
[----:B------:R-:W-:-:S05]  /*5540*/  IADD3.X R113, R19, UR4, RZ, P6, !PT ;  /* 0x0000000413717c10 */ /* 0x000fca000b7fe4ff */
[----:B------:R3:W5:Y:S04]  /*5550*/  LDG.E.LTC128B.U16 R20, desc[UR16][R112.64] ;  /* 0x0000001070147981 */ /* 0x000768000c1e1520 */
.L_x_125:
[----:B------:R-:W-:Y:S05]  /*5560*/  BSYNC B0 ;  /* 0x0000000000007941 */ /* 0x000fea0003800000 */
.L_x_124:
        /* <DEDUP_REMOVED lines=14> */
.L_x_127:
[----:B------:R-:W-:Y:S05]  /*5650*/  BSYNC B0 ;  /* 0x0000000000007941 */ /* 0x000fea0003800000 */
.L_x_126:
        /* <DEDUP_REMOVED lines=14> */
.L_x_129:
[----:B------:R-:W-:Y:S05]  /*5740*/  BSYNC B0 ;  /* 0x0000000000007941 */ /* 0x000fea0003800000 */
.L_x_128:
        /* <DEDUP_REMOVED lines=14> */
.L_x_131:
[----:B------:R-:W-:Y:S05]  /*5830*/  BSYNC B0 ;  /* 0x0000000000007941 */ /* 0x000fea0003800000 */
.L_x_130:
        /* <DEDUP_REMOVED lines=14> */
.L_x_133:
[----:B------:R-:W-:Y:S05]  /*5920*/  BSYNC B0 ;  /* 0x0000000000007941 */ /* 0x000fea0003800000 */
.L_x_132:
        /* <DEDUP_REMOVED lines=14> */
.L_x_135:
[----:B------:R-:W-:Y:S05]  /*5a10*/  BSYNC B0 ;  /* 0x0000000000007941 */ /* 0x000fea0003800000 */
.L_x_134:
        /* <DEDUP_REMOVED lines=14> */
.L_x_137:
[----:B------:R-:W-:Y:S05]  /*5b00*/  BSYNC B0 ;  /* 0x0000000000007941 */ /* 0x000fea0003800000 */
.L_x_136:
        /* <DEDUP_REMOVED lines=14> */
.L_x_139:
[----:B------:R-:W-:Y:S05]  /*5bf0*/  BSYNC B0 ;  /* 0x0000000000007941 */ /* 0x000fea0003800000 */
.L_x_138:
        /* <DEDUP_REMOVED lines=14> */
.L_x_141:
[----:B------:R-:W-:Y:S05]  /*5ce0*/  BSYNC B0 ;  /* 0x0000000000007941 */ /* 0x000fea0003800000 */
.L_x_140:
        /* <DEDUP_REMOVED lines=14> */
.L_x_143:
[----:B------:R-:W-:Y:S05]  /*5dd0*/  BSYNC B0 ;  /* 0x0000000000007941 */ /* 0x000fea0003800000 */
.L_x_142:
        /* <DEDUP_REMOVED lines=14> */
.L_x_145:
[----:B------:R-:W-:Y:S05]  /*5ec0*/  BSYNC B0 ;  /* 0x0000000000007941 */ /* 0x000fea0003800000 */
.L_x_144:
        /* <DEDUP_REMOVED lines=14> */
.L_x_147:
[----:B------:R-:W-:Y:S05]  /*5fb0*/  BSYNC B0 ;  /* 0x0000000000007941 */ /* 0x000fea0003800000 */
.L_x_146:
        /* <DEDUP_REMOVED lines=14> */
.L_x_149:
[----:B------:R-:W-:Y:S05]  /*60a0*/  BSYNC B0 ;  /* 0x0000000000007941 */ /* 0x000fea0003800000 */
.L_x_148:
        /* <DEDUP_REMOVED lines=14> */
.L_x_151:
[----:B------:R-:W-:Y:S05]  /*6190*/  BSYNC B0 ;  /* 0x0000000000007941 */ /* 0x000fea0003800000 */
.L_x_150:
        /* <DEDUP_REMOVED lines=14> */
.L_x_153:
[----:B------:R-:W-:Y:S05]  /*6280*/  BSYNC B0 ;  /* 0x0000000000007941 */ /* 0x000fea0003800000 */
.L_x_152:
        /* <DEDUP_REMOVED lines=14> */
.L_x_155:
[----:B------:R-:W-:Y:S05]  /*6370*/  BSYNC B0 ;  /* 0x0000000000007941 */ /* 0x000fea0003800000 */
.L_x_154:
[----:B---3-5:R-:W-:Y:S01]  /*6380*/  IMAD.U32 R59, R20, 0x10000, RZ ;  /* 0x00010000143b7824 */ /* 0x028fe200078e00ff */
[----:B------:R-:W-:Y:S03]  /*6390*/  BSSY B0, `(.L_x_156) ;  /* 0x000000c000007945 */ /* 0x000fe60003800000 */
        /* <DEDUP_REMOVED lines=11> */
.L_x_157:
[----:B------:R-:W-:Y:S05]  /*6450*/  BSYNC B0 ;  /* 0x0000000000007941 */ /* 0x000fea0003800000 */
.L_x_156:
        /* <DEDUP_REMOVED lines=14> */
.L_x_159:
[----:B------:R-:W-:Y:S05]  /*6540*/  BSYNC B0 ;  /* 0x0000000000007941 */ /* 0x000fea0003800000 */
.L_x_158:
[----:B---3-5:R-:W-:Y:S01]  /*6550*/  IMAD.U32 R61, R20, 0x10000, RZ ;  /* 0x00010000143d7824 */ /* 0x028fe200078e00ff */
        /* <DEDUP_REMOVED lines=12> */
.L_x_161:
[----:B------:R-:W-:Y:S05]  /*6620*/  BSYNC B0 ;  /* 0x0000000000007941 */ /* 0x000fea0003800000 */
.L_x_160:
        /* <DEDUP_REMOVED lines=13> */
.L_x_163:
[----:B------:R-:W-:Y:S05]  /*6700*/  BSYNC B0 ;  /* 0x0000000000007941 */ /* 0x000fea0003800000 */
.L_x_162:
        /* <DEDUP_REMOVED lines=13> */
.L_x_165:
[----:B------:R-:W-:Y:S05]  /*67e0*/  BSYNC B0 ;  /* 0x0000000000007941 */ /* 0x000fea0003800000 */
.L_x_164:
        /* <DEDUP_REMOVED lines=13> */
.L_x_167:
[----:B------:R-:W-:Y:S05]  /*68c0*/  BSYNC B0 ;  /* 0x0000000000007941 */ /* 0x000fea0003800000 */
.L_x_166:
        /* <DEDUP_REMOVED lines=13> */
.L_x_169:
[----:B------:R-:W-:Y:S05]  /*69a0*/  BSYNC B0 ;  /* 0x0000000000007941 */ /* 0x000fea0003800000 */
.L_x_168:
        /* <DEDUP_REMOVED lines=13> */
.L_x_171:
[----:B------:R-:W-:Y:S05]  /*6a80*/  BSYNC B0 ;  /* 0x0000000000007941 */ /* 0x000fea0003800000 */
.L_x_170:
        /* <DEDUP_REMOVED lines=8> */
[----:B------:R-:W-:-:S04]  /*6b10*/  IADD3 R18, P5, R18, UR5, RZ ;  /* 0x0000000512127c10 */ /* 0x000fc8000ffbe0ff */
[----:B------:R-:W-:Y:S02]  /*6b20*/  IADD3.X R19, R19, UR4, RZ, P5, !PT ;  /* 0x0000000413137c10 */ /* 0x000fe4000affe4ff */
[----:B------:R-:W-:-:S13]  /*6b30*/  ISETP.GT.AND P5, PT, R0, 0x80, P0 ;  /* 0x000000800000780c */ /* 0x000fda00007a4270 */
[----:B------:R-:W-:Y:S05]  /*6b40*/  @!P5 BRA `(.L_x_173) ;  /* 0x000000000004d947 */ /* 0x000fea0003800000 */
[----:B------:R3:W5:Y:S02]  /*6b50*/  LDG.E.LTC128B.U16 R20, desc[UR16][R18.64] ;  /* 0x0000001012147981 */ /* 0x000764000c1e1520 */
.L_x_173:
[----:B------:R-:W-:Y:S05]  /*6b60*/  BSYNC B0 ;  /* 0x0000000000007941 */ /* 0x000fea0003800000 */
.L_x_172:
        /* <DEDUP_REMOVED lines=13> */
.L_x_175:
[----:B------:R-:W-:Y:S05]  /*6c40*/  BSYNC B0 ;  /* 0x0000000000007941 */ /* 0x000fea0003800000 */
.L_x_174:
        /* <DEDUP_REMOVED lines=9> */
[----:B---3--:R-:W-:Y:S02]  /*6ce0*/  IADD3.X R13, R23, UR4, RZ, P5, !PT ;  /* 0x00000004170d7c10 */ /* 0x008fe4000affe4ff */
[----:B------:R-:W-:-:S13]  /*6cf0*/  ISETP.GT.AND P5, PT, R0, 0x88, P0 ;  /* 0x000000880000780c */ /* 0x000fda00007a4270 */
[----:B------:R-:W-:Y:S05]  /*6d00*/  @!P5 BRA `(.L_x_177) ;  /* 0x000000000004d947 */ /* 0x000fea0003800000 */
[----:B------:R3:W5:Y:S02]  /*6d10*/  LDG.E.LTC128B.U16 R20, desc[UR16][R12.64] ;  /* 0x000000100c147981 */ /* 0x000764000c1e1520 */
.L_x_177:
[----:B------:R-:W-:Y:S05]  /*6d20*/  BSYNC B0 ;  /* 0x0000000000007941 */ /* 0x000fea0003800000 */
.L_x_176:
        /* <DEDUP_REMOVED lines=15> */
.L_x_179:
[----:B------:R-:W-:Y:S05]  /*6e20*/  BSYNC B0 ;  /* 0x0000000000007941 */ /* 0x000fea0003800000 */
.L_x_178:
        /* <DEDUP_REMOVED lines=11> */
[----:B-1----:R-:W-:-:S04]  /*6ee0*/  IADD3 R22, P6, R4, UR21, RZ ;  /* 0x0000001504167c10 */ /* 0x002fc8000ffde0ff */
[----:B------:R-:W-:-:S05]  /*6ef0*/  IADD3.X R23, R5, UR4, RZ, P6, !PT ;  /* 0x0000000405177c10 */ /* 0x000fca000b7fe4ff */
[----:B------:R3:W5:Y:S04]  /*6f00*/  LDG.E.LTC128B.U16 R20, desc[UR16][R22.64] ;  /* 0x0000001016147981 */ /* 0x000768000c1e1520 */
.L_x_181:
[----:B------:R-:W-:Y:S05]  /*6f10*/  BSYNC B0 ;  /* 0x0000000000007941 */ /* 0x000fea0003800000 */
.L_x_180:
[----:B-1-3-5:R-:W-:Y:S01]  /*6f20*/  IMAD.U32 R23, R20, 0x10000, RZ ;  /* 0x0001000014177824 */ /* 0x02afe200078e00ff */
[----:B------:R-:W-:Y:S01]  /*6f30*/  ISETP.GT.AND P6, PT, R10, RZ, PT ;  /* 0x000000ff0a00720c */ /* 0x000fe20003fc4270 */
[----:B------:R-:W-:Y:S02]  /*6f40*/  BSSY B0, `(.L_x_182) ;  /* 0x000000e000007945 */ /* 0x000fe40003800000 */
[----:B------:R-:W-:-:S04]  /*6f50*/  FMUL R16, R23, R14 ;  /* 0x0000000e17107220 */ /* 0x000fc80000400000 */
[----:B------:R-:W-:-:S05]  /*6f60*/  FFMA R16, R25, R11, R16 ;  /* 0x0000000b19107223 */ /* 0x000fca0000000010 */
[----:B------:R-:W-:-:S04]  /*6f70*/  F2FP.BF16.F32.PACK_AB R16, RZ, R16 ;  /* 0x00000010ff10723e */ /* 0x000fc800000010ff */
[----:B------:R-:W-:Y:S02]  /*6f80*/  PRMT R23, R16, 0x7610, R23 ;  /* 0x0000761010177816 */ /* 0x000fe40000000017 */
[----:B------:R-:W-:-:S03]  /*6f90*/  PRMT R16, R20, 0x7610, R16 ;  /* 0x0000761014107816 */ /* 0x000fc60000000010 */
[----:B------:R1:W-:Y:S01]  /*6fa0*/  @P5 STG.E.U16 desc[UR16][R60.64], R23 ;  /* 0x000000173c005986 */ /* 0x0003e2000c101510 */
[----:B------:R-:W-:-:S05]  /*6fb0*/  IADD3 R22, P5, R6, R17, RZ ;  /* 0x0000001106167210 */ /* 0x000fca0007fbe0ff */
[----:B-1----:R-:W-:Y:S01]  /*6fc0*/  IMAD.X R23, R7, 0x1, R21, P5 ;  /* 0x0000000107177824 */ /* 0x002fe200028e0615 */
[----:B------:R-:W-:-:S13]  /*6fd0*/  ISETP.GT.AND P5, PT, R0, 0xc8, P6 ;  /* 0x000000c80000780c */ /* 0x000fda00037a4270 */
[----:B------:R-:W-:Y:S05]  /*6fe0*/  @!P5 BRA `(.L_x_183) ;  /* 0x00000000000cd947 */ /* 0x000fea0003800000 */
[----:B------:R-:W-:-:S04]  /*6ff0*/  IADD3 R16, P6, R8, UR22, RZ ;  /* 0x0000001608107c10 */ /* 0x000fc8000ffde0ff */
[----:B------:R-:W-:-:S05]  /*7000*/  IADD3.X R17, R9, UR4, RZ, P6, !PT ;  /* 0x0000000409117c10 */ /* 0x000fca000b7fe4ff */
[----:B------:R1:W5:Y:S04]  /*7010*/  LDG.E.LTC128B.U16 R16, desc[UR16][R16.64] ;  /* 0x0000001010107981 */ /* 0x000368000c1e1520 */
.L_x_183:
[----:B------:R-:W-:Y:S05]  /*7020*/  BSYNC B0 ;  /* 0x0000000000007941 */ /* 0x000fea0003800000 */
.L_x_182:
[----:B-1---5:R-:W-:Y:S01]  /*7030*/  IMAD.U32 R17, R16, 0x10000, RZ ;  /* 0x0001000010117824 */ /* 0x022fe200078e00ff */
        /* <DEDUP_REMOVED lines=9> */
[----:B-1----:R-:W-:Y:S05]  /*70d0*/  @!P5 BRA `(.L_x_185) ;  /* 0x00000000000cd947 */ /* 0x002fea0003800000 */
[----:B------:R-:W-:-:S04]  /*70e0*/  IADD3 R16, P6, R8, UR21, RZ ;  /* 0x0000001508107c10 */ /* 0x000fc8000ffde0ff */
[----:B------:R-:W-:-:S05]  /*70f0*/  IADD3.X R17, R9, UR4, RZ, P6, !PT ;  /* 0x0000000409117c10 */ /* 0x000fca000b7fe4ff */
[----:B------:R1:W5:Y:S04]  /*7100*/  LDG.E.LTC128B.U16 R16, desc[UR16][R16.64] ;  /* 0x0000001010107981 */ /* 0x000368000c1e1520 */
.L_x_185:
[----:B------:R-:W-:Y:S05]  /*7110*/  BSYNC B0 ;  /* 0x0000000000007941 */ /* 0x000fea0003800000 */
.L_x_184:
        /* <DEDUP_REMOVED lines=12> */
[----:B-1----:R-:W-:-:S05]  /*71e0*/  IADD3.X R17, R5, UR4, RZ, P6, !PT ;  /* 0x0000000405117c10 */ /* 0x002fca000b7fe4ff */
[----:B------:R3:W5:Y:S04]  /*71f0*/  LDG.E.LTC128B.U16 R16, desc[UR16][R16.64] ;  /* 0x0000001010107981 */ /* 0x000768000c1e1520 */
.L_x_187:
[----:B------:R-:W-:Y:S05]  /*7200*/  BSYNC B0 ;  /* 0x0000000000007941 */ /* 0x000fea0003800000 */
.L_x_186:
[----:B-----5:R-:W-:Y:S01]  /*7210*/  IMAD.U32 R15, R16, 0x10000, RZ ;  /* 0x00010000100f7824 */ /* 0x020fe200078e00ff */
[----:B------:R-:W-:Y:S01]  /*7220*/  ISETP.GT.AND P6, PT, R10, 0x9, PT ;  /* 0x000000090a00780c */ /* 0x000fe20003fc4270 */
[----:B------:R-:W-:Y:S02]  /*7230*/  BSSY B0, `(.L_x_188) ;  /* 0x000000e000007945 */ /* 0x000fe40003800000 */
[----:B------:R-:W-:-:S04]  /*7240*/  FMUL R15, R15, R14 ;  /* 0x0000000e0f0f7220 */ /* 0x000fc80000400000 */
[----:B------:R-:W-:-:S05]  /*7250*/  FFMA R15, R28, R11, R15 ;  /* 0x0000000b1c0f7223 */ /* 0x000fca000000000f */
[----:B------:R-:W-:-:S04]  /*7260*/  F2FP.BF16.F32.PACK_AB R15, RZ, R15 ;  /* 0x0000000fff0f723e */ /* 0x000fc800000010ff */
[----:B-1-3--:R-:W-:Y:S02]  /*7270*/  PRMT R17, R15, 0x7610, R17 ;  /* 0x000076100f117816 */ /* 0x00afe40000000011 */
[----:B------:R-:W-:-:S03]  /*7280*/  PRMT R15, R16, 0x7610, R15 ;  /* 0x00007610100f7816 */ /* 0x000fc6000000000f */
        /* <DEDUP_REMOVED lines=8> */
.L_x_189:
[----:B------:R-:W-:Y:S05]  /*7310*/  BSYNC B0 ;  /* 0x0000000000007941 */ /* 0x000fea0003800000 */
.L_x_188:
[----:B-1---5:R-:W-:Y:S01]  /*7320*/  IMAD.U32 R13, R15, 0x10000, RZ ;  /* 0x000100000f0d7824 */ /* 0x022fe200078e00ff */
[----:B------:R-:W-:Y:S01]  /*7330*/  ISETP.GT.AND P6, PT, R10, 0x8, PT ;  /* 0x000000080a00780c */ /* 0x000fe20003fc4270 */
        /* <DEDUP_REMOVED lines=14> */
.L_x_191:
[----:B------:R-:W-:Y:S05]  /*7420*/  BSYNC B0 ;  /* 0x0000000000007941 */ /* 0x000fea0003800000 */
.L_x_190:
        /* <DEDUP_REMOVED lines=14> */
.L_x_193:
[----:B------:R-:W-:Y:S05]  /*7510*/  BSYNC B0 ;  /* 0x0000000000007941 */ /* 0x000fea0003800000 */
.L_x_192:
        /* <DEDUP_REMOVED lines=14> */
.L_x_195:
[----:B------:R-:W-:Y:S05]  /*7600*/  BSYNC B0 ;  /* 0x0000000000007941 */ /* 0x000fea0003800000 */
.L_x_194:
        /* <DEDUP_REMOVED lines=14> */
.L_x_197:
[----:B------:R-:W-:Y:S05]  /*76f0*/  BSYNC B0 ;  /* 0x0000000000007941 */ /* 0x000fea0003800000 */
.L_x_196:
[----:B-1---5:R-:W-:Y:S01]  /*7700*/  IMAD.U32 R13, R12, 0x10000, RZ ;  /* 0x000100000c0d7824 */ /* 0x022fe200078e00ff */
[----:B------:R-:W-:Y:S01]  /*7710*/  ISETP.GT.AND P6, PT, R10, 0x10, PT ;  /* 0x000000100a00780c */ /* 0x000fe20003fc4270 */
        /* <DEDUP_REMOVED lines=13> */
.L_x_199:
[----:B------:R-:W-:Y:S05]  /*77f0*/  BSYNC B0 ;  /* 0x0000000000007941 */ /* 0x000fea0003800000 */
.L_x_198:
        /* <DEDUP_REMOVED lines=14> */
.L_x_201:
[----:B------:R-:W-:Y:S05]  /*78e0*/  BSYNC B0 ;  /* 0x0000000000007941 */ /* 0x000fea0003800000 */
.L_x_200:
        /* <DEDUP_REMOVED lines=14> */
.L_x_203:
[----:B------:R-:W-:Y:S05]  /*79d0*/  BSYNC B0 ;  /* 0x0000000000007941 */ /* 0x000fea0003800000 */
.L_x_202:
        /* <DEDUP_REMOVED lines=14> */
.L_x_205:
[----:B------:R-:W-:Y:S05]  /*7ac0*/  BSYNC B0 ;  /* 0x0000000000007941 */ /* 0x000fea0003800000 */
.L_x_204:
        /* <DEDUP_REMOVED lines=15> */
.L_x_207:
[----:B------:R-:W-:Y:S05]  /*7bc0*/  BSYNC B0 ;  /* 0x0000000000007941 */ /* 0x000fea0003800000 */
.L_x_206:
        /* <DEDUP_REMOVED lines=14> */
.L_x_209:
[----:B------:R-:W-:Y:S05]  /*7cb0*/  BSYNC B0 ;  /* 0x0000000000007941 */ /* 0x000fea0003800000 */
.L_x_208:
        /* <DEDUP_REMOVED lines=15> */
.L_x_211:
[----:B------:R-:W-:Y:S05]  /*7db0*/  BSYNC B0 ;  /* 0x0000000000007941 */ /* 0x000fea0003800000 */
.L_x_210:
        /* <DEDUP_REMOVED lines=14> */
.L_x_213:
[----:B------:R-:W-:Y:S05]  /*7ea0*/  BSYNC B0 ;  /* 0x0000000000007941 */ /* 0x000fea0003800000 */
.L_x_212:
[----:B-1---5:R-:W-:Y:S01]  /*7eb0*/  IMAD.U32 R13, R12, 0x10000, RZ ;  /* 0x000100000c0d7824 */ /* 0x022fe200078e00ff */
[----:B------:R-:W-:Y:S01]  /*7ec0*/  ISETP.GT.AND P6, PT, R10, 0x20, PT ;  /* 0x000000200a00780c */ /* 0x000fe20003fc4270 */
[----:B------:R-:W-:Y:S02]  /*7ed0*/  BSSY B0, `(.L_x_214) ;  /* 0x000000a000007945 */ /* 0x000fe40003800000 */
[----:B------:R-:W-:-:S04]  /*7ee0*/  FMUL R20, R13, R14 ;  /* 0x0000000e0d147220 */ /* 0x000fc80000400000 */
[----:B------:R-:W-:-:S05]  /*7ef0*/  FFMA R20, R41, R11, R20 ;  /* 0x0000000b29147223 */ /* 0x000fca0000000014 */
[----:B------:R-:W-:-:S05]  /*7f00*/  F2FP.BF16.F32.PACK_AB R20, RZ, R20 ;  /* 0x00000014ff14723e */ /* 0x000fca00000010ff */
[----:B------:R1:W-:Y:S01]  /*7f10*/  @P5 STG.E.U16 desc[UR16][R24.64], R20 ;  /* 0x0000001418005986 */ /* 0x0003e2000c101510 */
[----:B------:R-:W-:-:S13]  /*7f20*/  ISETP.GT.AND P5, PT, R0, 0xc8, P6 ;  /* 0x000000c80000780c */ /* 0x000fda00037a4270 */
[----:B-1----:R-:W-:Y:S05]  /*7f30*/  @!P5 BRA `(.L_x_215) ;  /* 0x00000000000cd947 */ /* 0x002fea0003800000 */
[----:B------:R-:W-:-:S04]  /*7f40*/  IADD3 R12, P6, R8, UR12, RZ ;  /* 0x0000000c080c7c10 */ /* 0x000fc8000ffde0ff */
[----:B------:R-:W-:-:S05]  /*7f50*/  IADD3.X R13, R9, UR4, RZ, P6, !PT ;  /* 0x00000004090d7c10 */ /* 0x000fca000b7fe4ff */
[----:B------:R1:W5:Y:S04]  /*7f60*/  LDG.E.LTC128B.U16 R12, desc[UR16][R12.64] ;  /* 0x000000100c0c7981 */ /* 0x000368000c1e1520 */
.L_x_215:
[----:B------:R-:W-:Y:S05]  /*7f70*/  BSYNC B0 ;  /* 0x0000000000007941 */ /* 0x000fea0003800000 */
.L_x_214:
        /* <DEDUP_REMOVED lines=12> */
.L_x_217:
[----:B------:R-:W-:Y:S05]  /*8040*/  BSYNC B0 ;  /* 0x0000000000007941 */ /* 0x000fea0003800000 */
.L_x_216:
        /* <DEDUP_REMOVED lines=15> */
.L_x_219:
[----:B------:R-:W-:Y:S05]  /*8140*/  BSYNC B0 ;  /* 0x0000000000007941 */ /* 0x000fea0003800000 */
.L_x_218:
[----:B-1---5:R-:W-:Y:S01]  /*8150*/  IMAD.U32 R13, R12, 0x10000, RZ ;  /* 0x000100000c0d7824 */ /* 0x022fe200078e00ff */
        /* <DEDUP_REMOVED lines=12> */
.L_x_221:
[----:B------:R-:W-:Y:S05]  /*8220*/  BSYNC B0 ;  /* 0x0000000000007941 */ /* 0x000fea0003800000 */
.L_x_220:
[----:B-1---5:R-:W-:Y:S01]  /*8230*/  IMAD.U32 R13, R12, 0x10000, RZ ;  /* 0x000100000c0d7824 */ /* 0x022fe200078e00ff */
[----:B------:R-:W-:Y:S01]  /*8240*/  ISETP.GT.AND P6, PT, R10, 0x28, PT ;  /* 0x000000280a00780c */ /* 0x000fe20003fc4270 */
[----:B------:R-:W-:Y:S02]  /*8250*/  BSSY B0, `(.L_x_222) ;  /* 0x000000c000007945 */ /* 0x000fe40003800000 */
[----:B------:R-:W-:Y:S01]  /*8260*/  FMUL R10, R13, R14 ;  /* 0x0000000e0d0a7220 */ /* 0x000fe20000400000 */
[----:B------:R-:W-:-:S03]  /*8270*/  ISETP.GT.AND P6, PT, R0, 0xc8, P6 ;  /* 0x000000c80000780c */ /* 0x000fc600037c4270 */
[----:B------:R-:W-:-:S05]  /*8280*/  FFMA R10, R45, R11, R10 ;  /* 0x0000000b2d0a7223 */ /* 0x000fca000000000a */
[----:B------:R-:W-:-:S04]  /*8290*/  F2FP.BF16.F32.PACK_AB R10, RZ, R10 ;  /* 0x0000000aff0a723e */ /* 0x000fc800000010ff */
[----:B------:R-:W-:Y:S02]  /*82a0*/  PRMT R13, R10, 0x7610, R13 ;  /* 0x000076100a0d7816 */ /* 0x000fe4000000000d */
[----:B------:R-:W-:-:S03]  /*82b0*/  PRMT R10, R12, 0x7610, R10 ;  /* 0x000076100c0a7816 */ /* 0x000fc6000000000a */
[----:B------:R1:W-:Y:S01]  /*82c0*/  @P5 STG.E.U16 desc[UR16][R18.64], R13 ;  /* 0x0000000d12005986 */ /* 0x0003e2000c101510 */
[----:B------:R-:W-:Y:S05]  /*82d0*/  @!P6 BRA `(.L_x_223) ;  /* 0x00000000000ce947 */ /* 0x000fea0003800000 */
[----:B------:R-:W-:-:S04]  /*82e0*/  IADD3 R12, P5, R8, UR10, RZ ;  /* 0x0000000a080c7c10 */ /* 0x000fc8000ffbe0ff */
[----:B-1----:R-:W-:-:S05]  /*82f0*/  IADD3.X R13, R9, UR4, RZ, P5, !PT ;  /* 0x00000004090d7c10 */ /* 0x002fca000affe4ff */
[----:B------:R3:W5:Y:S04]  /*8300*/  LDG.E.LTC128B.U16 R10, desc[UR16][R12.64] ;  /* 0x000000100c0a7981 */ /* 0x000768000c1e1520 */
.L_x_223:
[----:B------:R-:W-:Y:S05]  /*8310*/  BSYNC B0 ;  /* 0x0000000000007941 */ /* 0x000fea0003800000 */
.L_x_222:
[----:B-1-3-5:R-:W-:Y:S01]  /*8320*/  IMAD.U32 R13, R10, 0x10000, RZ ;  /* 0x000100000a0d7824 */ /* 0x02afe200078e00ff */
[----:B------:R-:W-:Y:S01]  /*8330*/  IADD3 R12, P5, R6, R101, RZ ;  /* 0x00000065060c7210 */ /* 0x000fe20007fbe0ff */
[----:B------:R-:W-:Y:S01]  /*8340*/  BSSY B0, `(.L_x_224) ;  /* 0x000000b000007945 */ /* 0x000fe20003800000 */
[----:B------:R-:W-:Y:S01]  /*8350*/  ISETP.GT.AND P4, PT, R0, 0xc8, P4 ;  /* 0x000000c80000780c */ /* 0x000fe20002784270 */
[----:B------:R-:W-:-:S04]  /*8360*/  FMUL R13, R13, R14 ;  /* 0x0000000e0d0d7220 */ /* 0x000fc80000400000 */
[----:B------:R-:W-:-:S05]  /*8370*/  FFMA R13, R46, R11, R13 ;  /* 0x0000000b2e0d7223 */ /* 0x000fca000000000d */
[----:B------:R-:W-:Y:S01]  /*8380*/  F2FP.BF16.F32.PACK_AB R15, RZ, R13 ;  /* 0x0000000dff0f723e */ /* 0x000fe200000010ff */
[----:B------:R-:W-:-:S05]  /*8390*/  IMAD.X R13, R7, 0x1, R21, P5 ;  /* 0x00000001070d7824 */ /* 0x000fca00028e0615 */
[----:B------:R1:W-:Y:S01]  /*83a0*/  @P6 STG.E.U16 desc[UR16][R12.64], R15 ;  /* 0x0000000f0c006986 */ /* 0x0003e2000c101510 */
[----:B------:R-:W-:Y:S05]  /*83b0*/  @!P4 BRA `(.L_x_225) ;  /* 0x00000000000cc947 */ /* 0x000fea0003800000 */
[----:B-1----:R-:W-:-:S04]  /*83c0*/  IADD3 R12, P5, R8, UR9, RZ ;  /* 0x00000009080c7c10 */ /* 0x002fc8000ffbe0ff */
[----:B------:R-:W-:-:S05]  /*83d0*/  IADD3.X R13, R9, UR4, RZ, P5, !PT ;  /* 0x00000004090d7c10 */ /* 0x000fca000affe4ff */
[----:B------:R3:W5:Y:S04]  /*83e0*/  LDG.E.LTC128B.U16 R10, desc[UR16][R12.64] ;  /* 0x000000100c0a7981 */ /* 0x000768000c1e1520 */
.L_x_225:
[----:B------:R-:W-:Y:S05]  /*83f0*/  BSYNC B0 ;  /* 0x0000000000007941 */ /* 0x000fea0003800000 */
.L_x_224:
[----:B-1-3-5:R-:W-:Y:S01]  /*8400*/  IMAD.U32 R13, R10, 0x10000, RZ ;  /* 0x000100000a0d7824 */ /* 0x02afe200078e00ff */
[----:B------:R-:W-:Y:S01]  /*8410*/  ISETP.GT.AND P5, PT, R0, 0xc0, P3 ;  /* 0x000000c00000780c */ /* 0x000fe20001fa4270 */
[----:B------:R-:W-:Y:S02]  /*8420*/  BSSY B0, `(.L_x_226) ;  /* 0x000000b000007945 */ /* 0x000fe40003800000 */
[----:B------:R-:W-:-:S04]  /*8430*/  FMUL R12, R13, R14 ;  /* 0x0000000e0d0c7220 */ /* 0x000fc80000400000 */
[----:B------:R-:W-:Y:S01]  /*8440*/  FFMA R47, R47, R11, R12 ;  /* 0x0000000b2f2f7223 */ /* 0x000fe2000000000c */
[----:B------:R-:W-:-:S04]  /*8450*/  IADD3 R12, P6, R6, R103, RZ ;  /* 0x00000067060c7210 */ /* 0x000fc80007fde0ff */
[----:B------:R-:W-:Y:S01]  /*8460*/  F2FP.BF16.F32.PACK_AB R47, RZ, R47 ;  /* 0x0000002fff2f723e */ /* 0x000fe200000010ff */
[----:B------:R-:W-:-:S05]  /*8470*/  IMAD.X R13, R7, 0x1, R21, P6 ;  /* 0x00000001070d7824 */ /* 0x000fca00030e0615 */
[----:B------:R1:W-:Y:S01]  /*8480*/  @P4 STG.E.U16 desc[UR16][R12.64], R47 ;  /* 0x0000002f0c004986 */ /* 0x0003e2000c101510 */
[----:B------:R-:W-:Y:S05]  /*8490*/  @!P5 BRA `(.L_x_227) ;  /* 0x00000000000cd947 */ /* 0x000fea0003800000 */
[----:B-1----:R-:W-:-:S04]  /*84a0*/  IADD3 R12, P4, R4, UR8, RZ ;  /* 0x00000008040c7c10 */ /* 0x002fc8000ff9e0ff */
[----:B------:R-:W-:-:S05]  /*84b0*/  IADD3.X R13, R5, UR4, RZ, P4, !PT ;  /* 0x00000004050d7c10 */ /* 0x000fca000a7fe4ff */
[----:B------:R3:W5:Y:S04]  /*84c0*/  LDG.E.LTC128B.U16 R10, desc[UR16][R12.64] ;  /* 0x000000100c0a7981 */ /* 0x000768000c1e1520 */
.L_x_227:
[----:B------:R-:W-:Y:S05]  /*84d0*/  BSYNC B0 ;  /* 0x0000000000007941 */ /* 0x000fea0003800000 */
.L_x_226:
        /* <DEDUP_REMOVED lines=13> */
.L_x_229:
[----:B------:R-:W-:Y:S05]  /*85b0*/  BSYNC B0 ;  /* 0x0000000000007941 */ /* 0x000fea0003800000 */
.L_x_228:
        /* <DEDUP_REMOVED lines=13> */
.L_x_231:
[----:B------:R-:W-:Y:S05]  /*8690*/  BSYNC B0 ;  /* 0x0000000000007941 */ /* 0x000fea0003800000 */
.L_x_230:
        /* <DEDUP_REMOVED lines=13> */
.L_x_233:
[----:B------:R-:W-:Y:S05]  /*8770*/  BSYNC B0 ;  /* 0x0000000000007941 */ /* 0x000fea0003800000 */
.L_x_232:
        /* <DEDUP_REMOVED lines=13> */
.L_x_235:
[----:B------:R-:W-:Y:S05]  /*8850*/  BSYNC B0 ;  /* 0x0000000000007941 */ /* 0x000fea0003800000 */
.L_x_234:
[----:B-1-3-5:R-:W-:Y:S01]  /*8860*/  IMAD.U32 R13, R10, 0x10000, RZ ;  /* 0x000100000a0d7824 */ /* 0x02afe200078e00ff */
[----:B------:R-:W-:Y:S01]  /*8870*/  IADD3 R12, P4, R2, R109, RZ ;  /* 0x0000006d020c7210 */ /* 0x000fe20007f9e0ff */
[----:B------:R-:W-:Y:S01]  /*8880*/  BSSY B0, `(.L_x_236) ;  /* 0x000000b000007945 */ /* 0x000fe20003800000 */
[----:B------:R-:W-:Y:S01]  /*8890*/  ISETP.GT.AND P2, PT, R0, 0xc0, P0 ;  /* 0x000000c00000780c */ /* 0x000fe20000744270 */
[----:B------:R-:W-:-:S04]  /*88a0*/  FMUL R13, R13, R14 ;  /* 0x0000000e0d0d7220 */ /* 0x000fc80000400000 */
[----:B------:R-:W-:-:S05]  /*88b0*/  FFMA R13, R52, R11, R13 ;  /* 0x0000000b340d7223 */ /* 0x000fca000000000d */
[----:B------:R-:W-:Y:S01]  /*88c0*/  F2FP.BF16.F32.PACK_AB R15, RZ, R13 ;  /* 0x0000000dff0f723e */ /* 0x000fe200000010ff */
[----:B------:R-:W-:Y:S01]  /*88d0*/  IMAD.X R13, R3, 0x1, R21, P4 ;  /* 0x00000001030d7824 */ /* 0x000fe200020e0615 */
[----:B--2---:R-:W-:-:S04]  /*88e0*/  IADD3 R4, P4, R4, UR5, RZ ;  /* 0x0000000504047c10 */ /* 0x004fc8000ff9e0ff */
[----:B------:R1:W-:Y:S01]  /*88f0*/  @P3 STG.E.U16 desc[UR16][R12.64], R15 ;  /* 0x0000000f0c003986 */ /* 0x0003e2000c101510 */
[----:B------:R-:W-:Y:S01]  /*8900*/  IADD3.X R5, R5, UR4, RZ, P4, !PT ;  /* 0x0000000405057c10 */ /* 0x000fe2000a7fe4ff */
[----:B------:R-:W-:Y:S07]  /*8910*/  @!P2 BRA `(.L_x_237) ;  /* 0x000000000004a947 */ /* 0x000fee0003800000 */
[----:B------:R2:W5:Y:S02]  /*8920*/  LDG.E.LTC128B.U16 R10, desc[UR16][R4.64] ;  /* 0x00000010040a7981 */ /* 0x000564000c1e1520 */
.L_x_237:
[----:B------:R-:W-:Y:S05]  /*8930*/  BSYNC B0 ;  /* 0x0000000000007941 */ /* 0x000fea0003800000 */
.L_x_236:
[----:B--2--5:R-:W-:Y:S01]  /*8940*/  IMAD.U32 R5, R10, 0x10000, RZ ;  /* 0x000100000a057824 */ /* 0x024fe200078e00ff */
[----:B------:R-:W-:Y:S01]  /*8950*/  IADD3 R2, P3, R2, R111, RZ ;  /* 0x0000006f02027210 */ /* 0x000fe20007f7e0ff */
[----:B------:R-:W-:Y:S01]  /*8960*/  BSSY B0, `(.L_x_238) ;  /* 0x000000b000007945 */ /* 0x000fe20003800000 */
[----:B------:R-:W-:Y:S01]  /*8970*/  ISETP.GT.AND P1, PT, R0, 0xc8, P1 ;  /* 0x000000c80000780c */ /* 0x000fe20000f24270 */
[----:B------:R-:W-:Y:S02]  /*8980*/  FMUL R4, R5, R14 ;  /* 0x0000000e05047220 */ /* 0x000fe40000400000 */
[----:B------:R-:W-:Y:S02]  /*8990*/  IMAD.X R3, R3, 0x1, R21, P3 ;  /* 0x0000000103037824 */ /* 0x000fe400018e0615 */
[----:B------:R-:W-:-:S05]  /*89a0*/  FFMA R4, R53, R11, R4 ;  /* 0x0000000b35047223 */ /* 0x000fca0000000004 */
[----:B------:R-:W-:-:S05]  /*89b0*/  F2FP.BF16.F32.PACK_AB R4, RZ, R4 ;  /* 0x00000004ff04723e */ /* 0x000fca00000010ff */
[----:B------:R2:W-:Y:S01]  /*89c0*/  @P2 STG.E.U16 desc[UR16][R2.64], R4 ;  /* 0x0000000402002986 */ /* 0x0005e2000c101510 */
[----:B------:R-:W-:Y:S05]  /*89d0*/  @!P1 BRA `(.L_x_239) ;  /* 0x00000000000c9947 */ /* 0x000fea0003800000 */
[----:B--2---:R-:W-:-:S04]  /*89e0*/  IADD3 R2, P2, R8, UR6, RZ ;  /* 0x0000000608027c10 */ /* 0x004fc8000ff5e0ff */
[----:B------:R-:W-:-:S05]  /*89f0*/  IADD3.X R3, R9, UR4, RZ, P2, !PT ;  /* 0x0000000409037c10 */ /* 0x000fca00097fe4ff */
[----:B------:R3:W5:Y:S04]  /*8a00*/  LDG.E.LTC128B.U16 R10, desc[UR16][R2.64] ;  /* 0x00000010020a7981 */ /* 0x000768000c1e1520 */
.L_x_239:
[----:B------:R-:W-:Y:S05]  /*8a10*/  BSYNC B0 ;  /* 0x0000000000007941 */ /* 0x000fea0003800000 */
.L_x_238:
[----:B--23-5:R-:W-:Y:S01]  /*8a20*/  IMAD.U32 R3, R10, 0x10000, RZ ;  /* 0x000100000a037824 */ /* 0x02cfe200078e00ff */
[----:B------:R-:W-:Y:S01]  /*8a30*/  IADD3 R2, P2, R6, R109, RZ ;  /* 0x0000006d06027210 */ /* 0x000fe20007f5e0ff */
[----:B------:R-:W-:Y:S01]  /*8a40*/  BSSY B0, `(.L_x_240) ;  /* 0x000000c000007945 */ /* 0x000fe20003800000 */
[----:B------:R-:W-:Y:S01]  /*8a50*/  ISETP.GT.AND P0, PT, R0, 0xc8, P0 ;  /* 0x000000c80000780c */ /* 0x000fe20000704270 */
[----:B------:R-:W-:-:S04]  /*8a60*/  FMUL R3, R3, R14 ;  /* 0x0000000e03037220 */ /* 0x000fc80000400000 */
[----:B------:R-:W-:-:S05]  /*8a70*/  FFMA R3, R54, R11, R3 ;  /* 0x0000000b36037223 */ /* 0x000fca0000000003 */
[----:B------:R-:W-:Y:S01]  /*8a80*/  F2FP.BF16.F32.PACK_AB R5, RZ, R3 ;  /* 0x00000003ff05723e */ /* 0x000fe200000010ff */
[----:B------:R-:W-:Y:S01]  /*8a90*/  IMAD.X R3, R7, 0x1, R21, P2 ;  /* 0x0000000107037824 */ /* 0x000fe200010e0615 */
[----:B------:R-:W-:Y:S02]  /*8aa0*/  IADD3 R4, P2, R8, UR5, RZ ;  /* 0x0000000508047c10 */ /* 0x000fe4000ff5e0ff */
[----:B------:R-:W-:Y:S02]  /*8ab0*/  PRMT R0, R5, 0x7610, R0 ;  /* 0x0000761005007816 */ /* 0x000fe40000000000 */
[----:B------:R-:W-:-:S03]  /*8ac0*/  IADD3.X R5, R9, UR4, RZ, P2, !PT ;  /* 0x0000000409057c10 */ /* 0x000fc600097fe4ff */
[----:B------:R2:W-:Y:S01]  /*8ad0*/  @P1 STG.E.U16 desc[UR16][R2.64], R0 ;  /* 0x0000000002001986 */ /* 0x0005e2000c101510 */
[----:B------:R-:W-:Y:S05]  /*8ae0*/  @!P0 BRA `(.L_x_241) ;  /* 0x0000000000048947 */ /* 0x000fea0003800000 */
[----:B------:R3:W5:Y:S02]  /*8af0*/  LDG.E.LTC128B.U16 R10, desc[UR16][R4.64] ;  /* 0x00000010040a7981 */ /* 0x000764000c1e1520 */
.L_x_241:
[----:B------:R-:W-:Y:S05]  /*8b00*/  BSYNC B0 ;  /* 0x0000000000007941 */ /* 0x000fea0003800000 */
.L_x_240:
[----:B--2--5:R-:W-:Y:S01]  /*8b10*/  IMAD.U32 R3, R10, 0x10000, RZ ;  /* 0x000100000a037824 */ /* 0x024fe200078e00ff */
[----:B------:R-:W-:-:S03]  /*8b20*/  IADD3 R2, P1, R6, R111, RZ ;  /* 0x0000006f06027210 */ /* 0x000fc60007f3e0ff */
[----:B------:R-:W-:-:S04]  /*8b30*/  FMUL R14, R3, R14 ;  /* 0x0000000e030e7220 */ /* 0x000fc80000400000 */
[----:B------:R-:W-:Y:S01]  /*8b40*/  FFMA R14, R55, R11, R14 ;  /* 0x0000000b370e7223 */ /* 0x000fe2000000000e */
[----:B------:R-:W-:Y:S06]  /*8b50*/  @!P0 EXIT ;  /* 0x000000000000894d */ /* 0x000fec0003800000 */
[----:B------:R-:W-:Y:S01]  /*8b60*/  F2FP.BF16.F32.PACK_AB R14, RZ, R14 ;  /* 0x0000000eff0e723e */ /* 0x000fe200000010ff */
[----:B------:R-:W-:-:S05]  /*8b70*/  IMAD.X R3, R7, 0x1, R21, P1 ;  /* 0x0000000107037824 */ /* 0x000fca00008e0615 */
[----:B------:R-:W-:Y:S01]  /*8b80*/  STG.E.U16 desc[UR16][R2.64], R14 ;  /* 0x0000000e02007986 */ /* 0x000fe2000c101510 */
[----:B------:R-:W-:Y:S05]  /*8b90*/  EXIT ;  /* 0x000000000000794d */ /* 0x000fea0003800000 */
.L_x_21:
[----:B------:R-:W-:Y:S01]  /*8ba0*/  ULDC.64 UR4, c[0x0][0x650] ;  /* 0x0001940000047ab9 */ /* 0x000fe20000000a00 */
[-C--:B------:R-:W-:Y:S01]  /*8bb0*/  FMUL R120, R120, R11.reuse ;  /* 0x0000000b78787220 */ /* 0x080fe20000400000 */
[----:B------:R-:W-:Y:S01]  /*8bc0*/  LEA R2, P1, R18, UR4, 0x1 ;  /* 0x0000000412027c11 */ /* 0x000fe2000f8208ff */
[-C--:B------:R-:W-:Y:S01]  /*8bd0*/  FMUL R121, R121, R11.reuse ;  /* 0x0000000b79797220 */ /* 0x080fe20000400000 */
[----:B------:R-:W-:Y:S01]  /*8be0*/  ISETP.GT.AND P4, PT, R10, 0x1, PT ;  /* 0x000000010a00780c */ /* 0x000fe20003f84270 */
[-C--:B------:R-:W-:Y:S01]  /*8bf0*/  FMUL R122, R122, R11.reuse ;  /* 0x0000000b7a7a7220 */ /* 0x080fe20000400000 */
[----:B------:R-:W-:Y:S01]  /*8c00*/  F2FP.BF16.F32.PACK_AB R120, RZ, R120 ;  /* 0x00000078ff78723e */ /* 0x000fe200000010ff */
[-C--:B------:R-:W-:Y:S01]  /*8c10*/  FMUL R123, R123, R11.reuse ;  /* 0x0000000b7b7b7220 */ /* 0x080fe20000400000 */
[----:B------:R-:W-:Y:S01]  /*8c20*/  LEA.HI.X R3, R18, UR5, R21, 0x1, P1 ;  /* 0x0000000512037c11 */ /* 0x000fe200088f0c15 */
[-C--:B------:R-:W-:Y:S01]  /*8c30*/  FMUL R124, R124, R11.reuse ;  /* 0x0000000b7c7c7220 */ /* 0x080fe20000400000 */
[----:B------:R-:W-:Y:S01]  /*8c40*/  ISETP.GT.AND P2, PT, R10, RZ, PT ;  /* 0x000000ff0a00720c */ /* 0x000fe20003f44270 */
[-C--:B------:R-:W-:Y:S01]  /*8c50*/  FMUL R125, R125, R11.reuse ;  /* 0x0000000b7d7d7220 */ /* 0x080fe20000400000 */
[C---:B------:R-:W-:Y:S01]  /*8c60*/  ISETP.GT.AND P1, PT, R0.reuse, RZ, P4 ;  /* 0x000000ff0000720c */ /* 0x040fe20002724270 */
[----:B------:R-:W-:Y:S01]  /*8c70*/  @P0 STG.E.U16 desc[UR16][R2.64], R120 ;  /* 0x0000007802000986 */ /* 0x000fe2000c101510 */
[----:B------:R-:W-:Y:S01]  /*8c80*/  ISETP.GT.AND P2, PT, R0, 0x8, P2 ;  /* 0x000000080000780c */ /* 0x000fe20001744270 */
[-C--:B------:R-:W-:Y:S01]  /*8c90*/  FMUL R126, R126, R11.reuse ;  /* 0x0000000b7e7e7220 */ /* 0x080fe20000400000 */
[----:B------:R-:W-:Y:S01]  /*8ca0*/  ISETP.GT.AND P0, PT, R0, 0x8, P4 ;  /* 0x000000080000780c */ /* 0x000fe20002704270 */
[-C--:B------:R-:W-:Y:S01]  /*8cb0*/  FMUL R127, R127, R11.reuse ;  /* 0x0000000b7f7f7220 */ /* 0x080fe20000400000 */
[----:B------:R-:W-:Y:S01]  /*8cc0*/  SHF.L.U64.HI R15, R16, 0x1, R15 ;  /* 0x00000001100f7819 */ /* 0x000fe2000001020f */
[-C--:B------:R-:W-:Y:S01]  /*8cd0*/  FMUL R128, R128, R11.reuse ;  /* 0x0000000b80807220 */ /* 0x080fe20000400000 */
[----:B------:R-:W-:Y:S01]  /*8ce0*/  LEA R4, P3, R16, R2, 0x1 ;  /* 0x0000000210047211 */ /* 0x000fe200078608ff */
[----:B------:R-:W-:Y:S01]  /*8cf0*/  FMUL R129, R129, R11 ;  /* 0x0000000b81817220 */ /* 0x000fe20000400000 */
[----:B------:R-:W-:Y:S01]  /*8d00*/  F2FP.BF16.F32.PACK_AB R121, RZ, R121 ;  /* 0x00000079ff79723e */ /* 0x000fe200000010ff */
[----:B------:R-:W-:Y:S01]  /*8d10*/  FMUL R130, R130, R11 ;  /* 0x0000000b82827220 */ /* 0x000fe20000400000 */
[----:B------:R-:W-:Y:S01]  /*8d20*/  F2FP.BF16.F32.PACK_AB R122, RZ, R122 ;  /* 0x0000007aff7a723e */ /* 0x000fe200000010ff */
[----:B------:R-:W-:Y:S01]  /*8d30*/  IMAD.X R5, R15, 0x1, R3, P3 ;  /* 0x000000010f057824 */ /* 0x000fe200018e0603 */
[----:B------:R-:W-:Y:S01]  /*8d40*/  F2FP.BF16.F32.PACK_AB R123, RZ, R123 ;  /* 0x0000007bff7b723e */ /* 0x000fe200000010ff */
[----:B------:R-:W-:Y:S01]  /*8d50*/  @P1 STG.E.U16 desc[UR16][R2.64+0x2], R121 ;  /* 0x0000027902001986 */ /* 0x000fe2000c101510 */
[C---:B------:R-:W-:Y:S01]  /*8d60*/  ISETP.GT.AND P5, PT, R10.reuse, 0x8, PT ;  /* 0x000000080a00780c */ /* 0x040fe20003fa4270 */
[-C--:B------:R-:W-:Y:S01]  /*8d70*/  FMUL R131, R131, R11.reuse ;  /* 0x0000000b83837220 */ /* 0x080fe20000400000 */
[----:B------:R-:W-:Y:S01]  /*8d80*/  ISETP.GT.AND P4, PT, R10, 0x9, PT ;  /* 0x000000090a00780c */ /* 0x000fe20003f84270 */
[----:B------:R-:W-:Y:S01]  /*8d90*/  @P2 STG.E.U16 desc[UR16][R4.64], R122 ;  /* 0x0000007a04002986 */ /* 0x000fe2000c101510 */
[----:B------:R-:W-:Y:S01]  /*8da0*/  ISETP.GT.AND P1, PT, R0, RZ, P5 ;  /* 0x000000ff0000720c */ /* 0x000fe20002f24270 */
[----:B------:R-:W-:Y:S01]  /*8db0*/  IMAD.SHL.U32 R9, R12, 0x80, RZ ;  /* 0x000000800c097824 */ /* 0x000fe200078e00ff */
[C---:B------:R-:W-:Y:S01]  /*8dc0*/  ISETP.GT.AND P2, PT, R0.reuse, RZ, P4 ;  /* 0x000000ff0000720c */ /* 0x040fe20002744270 */
[----:B------:R-:W-:Y:S01]  /*8dd0*/  @P0 STG.E.U16 desc[UR16][R4.64+0x2], R123 ;  /* 0x0000027b04000986 */ /* 0x000fe2000c101510 */
[----:B------:R-:W-:Y:S01]  /*8de0*/  ISETP.GT.AND P0, PT, R0, 0x8, P5 ;  /* 0x000000080000780c */ /* 0x000fe20002f04270 */
[-C--:B------:R-:W-:Y:S01]  /*8df0*/  FMUL R132, R132, R11.reuse ;  /* 0x0000000b84847220 */ /* 0x080fe20000400000 */
[----:B------:R-:W-:Y:S01]  /*8e00*/  F2FP.BF16.F32.PACK_AB R124, RZ, R124 ;  /* 0x0000007cff7c723e */ /* 0x000fe200000010ff */
[----:B------:R-:W-:Y:S01]  /*8e10*/  FMUL R133, R133, R11 ;  /* 0x0000000b85857220 */ /* 0x000fe20000400000 */
[----:B------:R-:W-:Y:S01]  /*8e20*/  F2FP.BF16.F32.PACK_AB R125, RZ, R125 ;  /* 0x0000007dff7d723e */ /* 0x000fe200000010ff */
[-C--:B------:R-:W-:Y:S01]  /*8e30*/  FMUL R134, R134, R11.reuse ;  /* 0x0000000b86867220 */ /* 0x080fe20000400000 */
[----:B------:R-:W-:Y:S01]  /*8e40*/  F2FP.BF16.F32.PACK_AB R126, RZ, R126 ;  /* 0x0000007eff7e723e */ /* 0x000fe200000010ff */
[-C--:B------:R-:W-:Y:S01]  /*8e50*/  FMUL R135, R135, R11.reuse ;  /* 0x0000000b87877220 */ /* 0x080fe20000400000 */
[----:B------:R-:W-:Y:S01]  /*8e60*/  ISETP.GT.AND P3, PT, R10, 0x10, PT ;  /* 0x000000100a00780c */ /* 0x000fe20003f64270 */
[----:B------:R-:W-:Y:S01]  /*8e70*/  @P1 STG.E.U16 desc[UR16][R2.64+0x10], R124 ;  /* 0x0000107c02001986 */ /* 0x000fe2000c101510 */
[----:B------:R-:W-:Y:S01]  /*8e80*/  ISETP.GT.AND P1, PT, R0, 0x8, P4 ;  /* 0x000000080000780c */ /* 0x000fe20002724270 */
[----:B------:R-:W-:Y:S01]  /*8e90*/  FMUL R136, R136, R11 ;  /* 0x0000000b88887220 */ /* 0x000fe20000400000 */
[----:B------:R-:W-:Y:S01]  /*8ea0*/  F2FP.BF16.F32.PACK_AB R127, RZ, R127 ;  /* 0x0000007fff7f723e */ /* 0x000fe200000010ff */
[----:B------:R-:W-:Y:S01]  /*8eb0*/  @P2 STG.E.U16 desc[UR16][R2.64+0x12], R125 ;  /* 0x0000127d02002986 */ /* 0x000fe2000c101510 */
[----:B------:R-:W-:Y:S01]  /*8ec0*/  F2FP.BF16.F32.PACK_AB R128, RZ, R128 ;  /* 0x00000080ff80723e */ /* 0x000fe200000010ff */
[-C--:B------:R-:W-:Y:S01]  /*8ed0*/  FMUL R137, R137, R11.reuse ;  /* 0x0000000b89897220 */ /* 0x080fe20000400000 */
[----:B------:R-:W-:Y:S01]  /*8ee0*/  ISETP.GT.AND P2, PT, R10, 0x11, PT ;  /* 0x000000110a00780c */ /* 0x000fe20003f44270 */
[----:B------:R-:W-:Y:S01]  /*8ef0*/  @P0 STG.E.U16 desc[UR16][R4.64+0x10], R126 ;  /* 0x0000107e04000986 */ /* 0x000fe2000c101510 */
[----:B------:R-:W-:Y:S01]  /*8f00*/  ISETP.GT.AND P0, PT, R0, RZ, P3 ;  /* 0x000000ff0000720c */ /* 0x000fe20001f04270 */
[----:B------:R-:W-:Y:S01]  /*8f10*/  FMUL R138, R138, R11 ;  /* 0x0000000b8a8a7220 */ /* 0x000fe20000400000 */
[----:B------:R-:W-:Y:S01]  /*8f20*/  F2FP.BF16.F32.PACK_AB R129, RZ, R129 ;  /* 0x00000081ff81723e */ /* 0x000fe200000010ff */
[----:B------:R-:W-:Y:S01]  /*8f30*/  FMUL R139, R139, R11 ;  /* 0x0000000b8b8b7220 */ /* 0x000fe20000400000 */
[----:B------:R-:W-:Y:S01]  /*8f40*/  F2FP.BF16.F32.PACK_AB R130, RZ, R130 ;  /* 0x00000082ff82723e */ /* 0x000fe200000010ff */
[----:B------:R-:W-:Y:S01]  /*8f50*/  @P1 STG.E.U16 desc[UR16][R4.64+0x12], R127 ;  /* 0x0000127f04001986 */ /* 0x000fe2000c101510 */
[----:B------:R-:W-:Y:S01]  /*8f60*/  F2FP.BF16.F32.PACK_AB R131, RZ, R131 ;  /* 0x00000083ff83723e */ /* 0x000fe200000010ff */
[-C--:B------:R-:W-:Y:S01]  /*8f70*/  FMUL R140, R140, R11.reuse ;  /* 0x0000000b8c8c7220 */ /* 0x080fe20000400000 */
[----:B------:R-:W-:Y:S01]  /*8f80*/  SHF.L.U64.HI R13, R12, 0x7, R13 ;  /* 0x000000070c0d7819 */ /* 0x000fe2000001020d */
[-C--:B------:R-:W-:Y:S01]  /*8f90*/  FMUL R141, R141, R11.reuse ;  /* 0x0000000b8d8d7220 */ /* 0x080fe20000400000 */
[----:B------:R-:W-:Y:S01]  /*8fa0*/  LOP3.LUT R15, R9, 0x2, RZ, 0xfc, !PT ;  /* 0x00000002090f7812 */ /* 0x000fe200078efcff */
[-C--:B------:R-:W-:Y:S01]  /*8fb0*/  FMUL R142, R142, R11.reuse ;  /* 0x0000000b8e8e7220 */ /* 0x080fe20000400000 */
[----:B------:R-:W-:Y:S01]  /*8fc0*/  F2FP.BF16.F32.PACK_AB R132, RZ, R132 ;  /* 0x00000084ff84723e */ /* 0x000fe200000010ff */
[----:B------:R0:W-:Y:S01]  /*8fd0*/  @P0 STG.E.U16 desc[UR16][R2.64+0x20], R128 ;  /* 0x0000208002000986 */ /* 0x0001e2000c101510 */
[----:B------:R-:W-:Y:S01]  /*8fe0*/  ISETP.GT.AND P0, PT, R0, RZ, P2 ;  /* 0x000000ff0000720c */ /* 0x000fe20001704270 */
[-C--:B------:R-:W-:Y:S01]  /*8ff0*/  FMUL R143, R143, R11.reuse ;  /* 0x0000000b8f8f7220 */ /* 0x080fe20000400000 */
[----:B------:R-:W-:Y:S01]  /*9000*/  ISETP.GT.AND P1, PT, R10, 0x19, PT ;  /* 0x000000190a00780c */ /* 0x000fe20003f24270 */
[----:B------:R-:W-:Y:S01]  /*9010*/  FMUL R144, R144, R11 ;  /* 0x0000000b90907220 */ /* 0x000fe20000400000 */
[----:B------:R-:W-:Y:S01]  /*9020*/  F2FP.BF16.F32.PACK_AB R133, RZ, R133 ;  /* 0x00000085ff85723e */ /* 0x000fe200000010ff */
[-C--:B------:R-:W-:Y:S01]  /*9030*/  FMUL R145, R145, R11.reuse ;  /* 0x0000000b91917220 */ /* 0x080fe20000400000 */
[----:B------:R-:W-:Y:S01]  /*9040*/  F2FP.BF16.F32.PACK_AB R134, RZ, R134 ;  /* 0x00000086ff86723e */ /* 0x000fe200000010ff */
[----:B------:R-:W-:Y:S01]  /*9050*/  FMUL R146, R146, R11 ;  /* 0x0000000b92927220 */ /* 0x000fe20000400000 */
[----:B------:R-:W-:Y:S01]  /*9060*/  F2FP.BF16.F32.PACK_AB R135, RZ, R135 ;  /* 0x00000087ff87723e */ /* 0x000fe200000010ff */
[-C--:B------:R-:W-:Y:S01]  /*9070*/  FMUL R147, R147, R11.reuse ;  /* 0x0000000b93937220 */ /* 0x080fe20000400000 */
[----:B------:R-:W-:Y:S01]  /*9080*/  F2FP.BF16.F32.PACK_AB R136, RZ, R136 ;  /* 0x00000088ff88723e */ /* 0x000fe200000010ff */
[----:B------:R-:W-:Y:S01]  /*9090*/  FMUL R148, R148, R11 ;  /* 0x0000000b94947220 */ /* 0x000fe20000400000 */
[----:B------:R-:W-:Y:S01]  /*90a0*/  F2FP.BF16.F32.PACK_AB R137, RZ, R137 ;  /* 0x00000089ff89723e */ /* 0x000fe200000010ff */
[----:B------:R1:W-:Y:S01]  /*90b0*/  @P0 STG.E.U16 desc[UR16][R2.64+0x22], R129 ;  /* 0x0000228102000986 */ /* 0x0003e2000c101510 */
[----:B------:R-:W-:Y:S01]  /*90c0*/  ISETP.GT.AND P0, PT, R0, 0x8, P3 ;  /* 0x000000080000780c */ /* 0x000fe20001f04270 */
[-C--:B------:R-:W-:Y:S01]  /*90d0*/  FMUL R149, R149, R11.reuse ;  /* 0x0000000b95957220 */ /* 0x080fe20000400000 */
[----:B------:R-:W-:Y:S01]  /*90e0*/  F2FP.BF16.F32.PACK_AB R138, RZ, R138 ;  /* 0x0000008aff8a723e */ /* 0x000fe200000010ff */
[----:B------:R-:W-:Y:S01]  /*90f0*/  FMUL R150, R150, R11 ;  /* 0x0000000b96967220 */ /* 0x000fe20000400000 */
[----:B------:R-:W-:Y:S01]  /*9100*/  F2FP.BF16.F32.PACK_AB R139, RZ, R139 ;  /* 0x0000008bff8b723e */ /* 0x000fe200000010ff */
[-C--:B------:R-:W-:Y:S01]  /*9110*/  FMUL R151, R151, R11.reuse ;  /* 0x0000000b97977220 */ /* 0x080fe20000400000 */
[----:B------:R-:W-:Y:S01]  /*9120*/  ISETP.GT.AND P5, PT, R10, 0x28, PT ;  /* 0x000000280a00780c */ /* 0x000fe20003fa4270 */
[-C--:B------:R-:W-:Y:S01]  /*9130*/  FMUL R88, R88, R11.reuse ;  /* 0x0000000b58587220 */ /* 0x080fe20000400000 */
[----:B------:R-:W-:Y:S01]  /*9140*/  F2FP.BF16.F32.PACK_AB R140, RZ, R140 ;  /* 0x0000008cff8c723e */ /* 0x000fe200000010ff */
[-C--:B------:R-:W-:Y:S01]  /*9150*/  FMUL R89, R89, R11.reuse ;  /* 0x0000000b59597220 */ /* 0x080fe20000400000 */
[----:B------:R-:W-:Y:S01]  /*9160*/  ISETP.GT.AND P4, PT, R10, 0x29, PT ;  /* 0x000000290a00780c */ /* 0x000fe20003f84270 */
[----:B------:R-:W-:Y:S01]  /*9170*/  FMUL R90, R90, R11 ;  /* 0x0000000b5a5a7220 */ /* 0x000fe20000400000 */
[----:B------:R-:W-:Y:S01]  /*9180*/  F2FP.BF16.F32.PACK_AB R141, RZ, R141 ;  /* 0x0000008dff8d723e */ /* 0x000fe200000010ff */
[----:B------:R-:W-:Y:S01]  /*9190*/  @P0 STG.E.U16 desc[UR16][R4.64+0x20], R130 ;  /* 0x0000208204000986 */ /* 0x000fe2000c101510 */
[----:B------:R-:W-:Y:S01]  /*91a0*/  ISETP.GT.AND P0, PT, R0, 0x8, P2 ;  /* 0x000000080000780c */ /* 0x000fe20001704270 */
[-C--:B------:R-:W-:Y:S01]  /*91b0*/  FMUL R91, R91, R11.reuse ;  /* 0x0000000b5b5b7220 */ /* 0x080fe20000400000 */
[----:B------:R-:W-:Y:S01]  /*91c0*/  ISETP.GT.AND P2, PT, R10, 0x18, PT ;  /* 0x000000180a00780c */ /* 0x000fe20003f44270 */
        /* <DEDUP_REMOVED lines=8> */
[----:B------:R-:W-:Y:S01]  /*9250*/  FMUL R96, R96, R11 ;  /* 0x0000000b60607220 */ /* 0x000fe20000400000 */
[----:B------:R-:W-:Y:S01]  /*9260*/  F2FP.BF16.F32.PACK_AB R145, RZ, R145 ;  /* 0x00000091ff91723e */ /* 0x000fe200000010ff */
[----:B------:R-:W-:Y:S01]  /*9270*/  @P0 STG.E.U16 desc[UR16][R4.64+0x22], R131 ;  /* 0x0000228304000986 */ /* 0x000fe2000c101510 */
[----:B------:R-:W-:Y:S01]  /*9280*/  IADD3 R6, P0, R9, R2, RZ ;  /* 0x0000000209067210 */ /* 0x000fe20007f1e0ff */
[-C--:B------:R-:W-:Y:S01]  /*9290*/  FMUL R97, R97, R11.reuse ;  /* 0x0000000b61617220 */ /* 0x080fe20000400000 */
[----:B------:R-:W-:Y:S01]  /*92a0*/  F2FP.BF16.F32.PACK_AB R146, RZ, R146 ;  /* 0x00000092ff92723e */ /* 0x000fe200000010ff */
[----:B------:R-:W-:Y:S01]  /*92b0*/  FMUL R98, R98, R11 ;  /* 0x0000000b62627220 */ /* 0x000fe20000400000 */
[----:B------:R-:W-:Y:S01]  /*92c0*/  F2FP.BF16.F32.PACK_AB R147, RZ, R147 ;  /* 0x00000093ff93723e */ /* 0x000fe200000010ff */
[--C-:B------:R-:W-:Y:S01]  /*92d0*/  IMAD.X R7, R13, 0x1, R3.reuse, P0 ;  /* 0x000000010d077824 */ /* 0x100fe200000e0603 */
[----:B------:R-:W-:Y:S01]  /*92e0*/  IADD3 R18, P0, R15, R2, RZ ;  /* 0x000000020f127210 */ /* 0x000fe20007f1e0ff */
[-C--:B------:R-:W-:Y:S01]  /*92f0*/  FMUL R99, R99, R11.reuse ;  /* 0x0000000b63637220 */ /* 0x080fe20000400000 */
[----:B------:R-:W-:Y:S01]  /*9300*/  F2FP.BF16.F32.PACK_AB R148, RZ, R148 ;  /* 0x00000094ff94723e */ /* 0x000fe200000010ff */
[----:B------:R-:W-:Y:S01]  /*9310*/  FMUL R100, R100, R11 ;  /* 0x0000000b64647220 */ /* 0x000fe20000400000 */
[----:B------:R-:W-:Y:S01]  /*9320*/  F2FP.BF16.F32.PACK_AB R149, RZ, R149 ;  /* 0x00000095ff95723e */ /* 0x000fe200000010ff */
[----:B------:R-:W-:Y:S01]  /*9330*/  IMAD.X R19, R13, 0x1, R3, P0 ;  /* 0x000000010d137824 */ /* 0x000fe200000e0603 */
[----:B------:R-:W-:Y:S01]  /*9340*/  ISETP.GT.AND P0, PT, R0, RZ, P2 ;  /* 0x000000ff0000720c */ /* 0x000fe20001704270 */
[-C--:B------:R-:W-:Y:S01]  /*9350*/  FMUL R101, R101, R11.reuse ;  /* 0x0000000b65657220 */ /* 0x080fe20000400000 */
[----:B------:R-:W-:Y:S01]  /*9360*/  F2FP.BF16.F32.PACK_AB R150, RZ, R150 ;  /* 0x00000096ff96723e */ /* 0x000fe200000010ff */
[----:B------:R-:W-:Y:S01]  /*9370*/  FMUL R102, R102, R11 ;  /* 0x0000000b66667220 */ /* 0x000fe20000400000 */
[----:B------:R-:W-:Y:S01]  /*9380*/  F2FP.BF16.F32.PACK_AB R151, RZ, R151 ;  /* 0x00000097ff97723e */ /* 0x000fe200000010ff */
[-C--:B------:R-:W-:Y:S01]  /*9390*/  FMUL R103, R103, R11.reuse ;  /* 0x0000000b67677220 */ /* 0x080fe20000400000 */
[----:B------:R-:W-:Y:S01]  /*93a0*/  LOP3.LUT R21, R9, 0x10, RZ, 0xfc, !PT ;  /* 0x0000001009157812 */ /* 0x000fe200078efcff */
[-C--:B------:R-:W-:Y:S01]  /*93b0*/  FMUL R104, R104, R11.reuse ;  /* 0x0000000b68687220 */ /* 0x080fe20000400000 */
[----:B------:R-:W-:Y:S01]  /*93c0*/  F2FP.BF16.F32.PACK_AB R88, RZ, R88 ;  /* 0x00000058ff58723e */ /* 0x000fe200000010ff */
[-C--:B------:R-:W-:Y:S01]  /*93d0*/  FMUL R105, R105, R11.reuse ;  /* 0x0000000b69697220 */ /* 0x080fe20000400000 */
[----:B------:R-:W-:Y:S01]  /*93e0*/  LOP3.LUT R23, R9, 0x12, RZ, 0xfc, !PT ;  /* 0x0000001209177812 */ /* 0x000fe200078efcff */
[----:B------:R-:W-:Y:S01]  /*93f0*/  FMUL R106, R106, R11 ;  /* 0x0000000b6a6a7220 */ /* 0x000fe20000400000 */
[----:B------:R-:W-:Y:S01]  /*9400*/  F2FP.BF16.F32.PACK_AB R89, RZ, R89 ;  /* 0x00000059ff59723e */ /* 0x000fe200000010ff */
[----:B------:R-:W-:Y:S01]  /*9410*/  @P0 STG.E.U16 desc[UR16][R2.64+0x30], R132 ;  /* 0x0000308402000986 */ /* 0x000fe2000c101510 */
[----:B------:R-:W-:Y:S01]  /*9420*/  ISETP.GT.AND P0, PT, R0, RZ, P1 ;  /* 0x000000ff0000720c */ /* 0x000fe20000f04270 */
        /* <DEDUP_REMOVED lines=8> */
[-C--:B------:R-:W-:Y:S01]  /*94b0*/  FMUL R111, R111, R11.reuse ;  /* 0x0000000b6f6f7220 */ /* 0x080fe20000400000 */
[----:B------:R-:W-:Y:S01]  /*94c0*/  PRMT R8, R92, 0x7610, R8 ;  /* 0x000076105c087816 */ /* 0x000fe20000000008 */
[-C--:B------:R-:W-:Y:S01]  /*94d0*/  FMUL R112, R112, R11.reuse ;  /* 0x0000000b70707220 */ /* 0x080fe20000400000 */
[----:B------:R-:W-:Y:S01]  /*94e0*/  F2FP.BF16.F32.PACK_AB R94, RZ, R94 ;  /* 0x0000005eff5e723e */ /* 0x000fe200000010ff */
[----:B------:R-:W-:Y:S01]  /*94f0*/  @P0 STG.E.U16 desc[UR16][R2.64+0x32], R133 ;  /* 0x0000328502000986 */ /* 0x000fe2000c101510 */
[----:B------:R-:W-:Y:S01]  /*9500*/  ISETP.GT.AND P0, PT, R0, 0x8, P2 ;  /* 0x000000080000780c */ /* 0x000fe20001704270 */
        /* <DEDUP_REMOVED lines=26> */
[----:B------:R-:W-:Y:S01]  /*96b0*/  @P0 STG.E.U16 desc[UR16][R4.64+0x32], R135 ;  /* 0x0000328704000986 */ /* 0x000fe2000c101510 */
[----:B------:R-:W-:Y:S01]  /*96c0*/  ISETP.GT.AND P0, PT, R0, RZ, P2 ;  /* 0x000000ff0000720c */ /* 0x000fe20001704270 */
        /* <DEDUP_REMOVED lines=135> */
[----:B------:R-:W-:-:S02]  /*9f40*/  F2FP.BF16.F32.PACK_AB R33, RZ, R33 ;  /* 0x00000021ff21723e */ /* 0x000fc400000010ff */
[----:B------:R-:W-:Y:S01]  /*9f50*/  F2FP.BF16.F32.PACK_AB R34, RZ, R34 ;  /* 0x00000022ff22723e */ /* 0x000fe200000010ff */
[----:B------:R-:W-:Y:S01]  /*9f60*/  @P0 STG.E.U16 desc[UR16][R2.64+0x62], R145 ;  /* 0x0000629102000986 */ /* 0x000fe2000c101510 */
[----:B------:R-:W-:Y:S02]  /*9f70*/  ISETP.GT.AND P0, PT, R0, 0x8, P3 ;  /* 0x000000080000780c */ /* 0x000fe40001f04270 */
[----:B------:R-:W-:Y:S02]  /*9f80*/  F2FP.BF16.F32.PACK_AB R35, RZ, R35 ;  /* 0x00000023ff23723e */ /* 0x000fe400000010ff */
[----:B------:R-:W-:Y:S02]  /*9f90*/  F2FP.BF16.F32.PACK_AB R36, RZ, R36 ;  /* 0x00000024ff24723e */ /* 0x000fe400000010ff */
[----:B------:R-:W-:Y:S02]  /*9fa0*/  F2FP.BF16.F32.PACK_AB R37, RZ, R37 ;  /* 0x00000025ff25723e */ /* 0x000fe400000010ff */
[----:B------:R-:W-:-:S02]  /*9fb0*/  F2FP.BF16.F32.PACK_AB R38, RZ, R38 ;  /* 0x00000026ff26723e */ /* 0x000fc400000010ff */
[----:B------:R-:W-:Y:S02]  /*9fc0*/  F2FP.BF16.F32.PACK_AB R39, RZ, R39 ;  /* 0x00000027ff27723e */ /* 0x000fe400000010ff */
[----:B------:R-:W-:Y:S01]  /*9fd0*/  F2FP.BF16.F32.PACK_AB R40, RZ, R40 ;  /* 0x00000028ff28723e */ /* 0x000fe200000010ff */
[----:B------:R-:W-:Y:S01]  /*9fe0*/  @P0 STG.E.U16 desc[UR16][R4.64+0x60], R146 ;  /* 0x0000609204000986 */ /* 0x000fe2000c101510 */
[----:B------:R-:W-:Y:S02]  /*9ff0*/  ISETP.GT.AND P0, PT, R0, 0x8, P1 ;  /* 0x000000080000780c */ /* 0x000fe40000f04270 */
[----:B------:R-:W-:Y:S02]  /*a000*/  F2FP.BF16.F32.PACK_AB R41, RZ, R41 ;  /* 0x00000029ff29723e */ /* 0x000fe400000010ff */
[----:B------:R-:W-:Y:S02]  /*a010*/  F2FP.BF16.F32.PACK_AB R42, RZ, R42 ;  /* 0x0000002aff2a723e */ /* 0x000fe400000010ff */
[----:B------:R-:W-:-:S02]  /*a020*/  F2FP.BF16.F32.PACK_AB R43, RZ, R43 ;  /* 0x0000002bff2b723e */ /* 0x000fc400000010ff */
[----:B------:R-:W-:Y:S02]  /*a030*/  F2FP.BF16.F32.PACK_AB R44, RZ, R44 ;  /* 0x0000002cff2c723e */ /* 0x000fe400000010ff */
[----:B------:R-:W-:Y:S02]  /*a040*/  F2FP.BF16.F32.PACK_AB R45, RZ, R45 ;  /* 0x0000002dff2d723e */ /* 0x000fe400000010ff */
[----:B------:R-:W-:Y:S01]  /*a050*/  F2FP.BF16.F32.PACK_AB R46, RZ, R46 ;  /* 0x0000002eff2e723e */ /* 0x000fe200000010ff */
[----:B------:R-:W-:Y:S01]  /*a060*/  @P0 STG.E.U16 desc[UR16][R4.64+0x62], R147 ;  /* 0x0000629304000986 */ /* 0x000fe2000c101510 */
[----:B------:R-:W-:Y:S02]  /*a070*/  ISETP.GT.AND P0, PT, R0, RZ, P2 ;  /* 0x000000ff0000720c */ /* 0x000fe40001704270 */
[----:B------:R-:W-:Y:S02]  /*a080*/  F2FP.BF16.F32.PACK_AB R47, RZ, R47 ;  /* 0x0000002fff2f723e */ /* 0x000fe400000010ff */
[----:B------:R-:W-:-:S02]  /*a090*/  F2FP.BF16.F32.PACK_AB R48, RZ, R48 ;  /* 0x00000030ff30723e */ /* 0x000fc400000010ff */
[----:B------:R-:W-:Y:S02]  /*a0a0*/  F2FP.BF16.F32.PACK_AB R49, RZ, R49 ;  /* 0x00000031ff31723e */ /* 0x000fe400000010ff */
[----:B------:R-:W-:Y:S02]  /*a0b0*/  F2FP.BF16.F32.PACK_AB R50, RZ, R50 ;  /* 0x00000032ff32723e */ /* 0x000fe400000010ff */
[----:B------:R-:W-:Y:S02]  /*a0c0*/  F2FP.BF16.F32.PACK_AB R51, RZ, R51 ;  /* 0x00000033ff33723e */ /* 0x000fe400000010ff */
[----:B------:R-:W-:Y:S01]  /*a0d0*/  F2FP.BF16.F32.PACK_AB R52, RZ, R52 ;  /* 0x00000034ff34723e */ /* 0x000fe200000010ff */
[----:B------:R-:W-:Y:S01]  /*a0e0*/  @P0 STG.E.U16 desc[UR16][R2.64+0x70], R148 ;  /* 0x0000709402000986 */ /* 0x000fe2000c101510 */
[----:B------:R-:W-:Y:S02]  /*a0f0*/  ISETP.GT.AND P0, PT, R10, 0x39, PT ;  /* 0x000000390a00780c */ /* 0x000fe40003f04270 */
[----:B------:R-:W-:-:S02]  /*a100*/  F2FP.BF16.F32.PACK_AB R53, RZ, R53 ;  /* 0x00000035ff35723e */ /* 0x000fc400000010ff */
[----:B------:R-:W-:Y:S02]  /*a110*/  ISETP.GT.AND P6, PT, R0, RZ, P0 ;  /* 0x000000ff0000720c */ /* 0x000fe400007c4270 */
[----:B------:R-:W-:-:S11]  /*a120*/  F2FP.BF16.F32.PACK_AB R54, RZ, R54 ;  /* 0x00000036ff36723e */ /* 0x000fd600000010ff */
[----:B------:R-:W-:Y:S01]  /*a130*/  @P6 STG.E.U16 desc[UR16][R2.64+0x72], R149 ;  /* 0x0000729502006986 */ /* 0x000fe2000c101510 */
[----:B------:R-:W-:-:S13]  /*a140*/  ISETP.GT.AND P6, PT, R0, 0x8, P2 ;  /* 0x000000080000780c */ /* 0x000fda00017c4270 */
[----:B------:R-:W-:Y:S01]  /*a150*/  @P6 STG.E.U16 desc[UR16][R4.64+0x70], R150 ;  /* 0x0000709604006986 */ /* 0x000fe2000c101510 */
[----:B------:R-:W-:-:S13]  /*a160*/  ISETP.GT.AND P6, PT, R0, 0x8, P0 ;  /* 0x000000080000780c */ /* 0x000fda00007c4270 */
[----:B------:R-:W-:Y:S01]  /*a170*/  @P6 STG.E.U16 desc[UR16][R4.64+0x72], R151 ;  /* 0x0000729704006986 */ /* 0x000fe2000c101510 */
[----:B0-----:R-:W-:-:S05]  /*a180*/  IADD3 R128, P6, R21, R2, RZ ;  /* 0x0000000215807210 */ /* 0x001fca0007fde0ff */
[----:B-1----:R-:W-:Y:S01]  /*a190*/  IMAD.X R129, R13, 0x1, R3, P6 ;  /* 0x000000010d817824 */ /* 0x002fe200030e0603 */
[----:B------:R-:W-:-:S04]  /*a1a0*/  ISETP.GT.AND P6, PT, R10, RZ, PT ;  /* 0x000000ff0a00720c */ /* 0x000fc80003fc4270 */
[----:B------:R-:W-:-:S13]  /*a1b0*/  ISETP.GT.AND P6, PT, R0, 0x40, P6 ;  /* 0x000000400000780c */ /* 0x000fda00037c4270 */
[----:B------:R-:W-:Y:S01]  /*a1c0*/  @P6 STG.E.U16 desc[UR16][R6.64], R88 ;  /* 0x0000005806006986 */ /* 0x000fe2000c101510 */
[----:B------:R-:W-:-:S05]  /*a1d0*/  IADD3 R120, P6, R23, R2, RZ ;  /* 0x0000000217787210 */ /* 0x000fca0007fde0ff */
[----:B------:R-:W-:Y:S01]  /*a1e0*/  IMAD.X R121, R13, 0x1, R3, P6 ;  /* 0x000000010d797824 */ /* 0x000fe200030e0603 */
[----:B------:R-:W-:-:S04]  /*a1f0*/  ISETP.GT.AND P6, PT, R10, 0x1, PT ;  /* 0x000000010a00780c */ /* 0x000fc80003fc4270 */
[----:B------:R-:W-:-:S13]  /*a200*/  ISETP.GT.AND P6, PT, R0, 0x40, P6 ;  /* 0x000000400000780c */ /* 0x000fda00037c4270 */
[----:B------:R0:W-:Y:S01]  /*a210*/  @P6 STG.E.U16 desc[UR16][R18.64], R89 ;  /* 0x0000005912006986 */ /* 0x0001e2000c101510 */
[----:B------:R-:W-:-:S05]  /*a220*/  IADD3 R16, P6, R9, R4, RZ ;  /* 0x0000000409107210 */ /* 0x000fca0007fde0ff */
[----:B------:R-:W-:Y:S01]  /*a230*/  IMAD.X R17, R13, 0x1, R5, P6 ;  /* 0x000000010d117824 */ /* 0x000fe200030e0605 */
[----:B------:R-:W-:-:S04]  /*a240*/  ISETP.GT.AND P6, PT, R10, RZ, PT ;  /* 0x000000ff0a00720c */ /* 0x000fc80003fc4270 */
[----:B------:R-:W-:Y:S02]  /*a250*/  ISETP.GT.AND P6, PT, R0, 0x48, P6 ;  /* 0x000000480000780c */ /* 0x000fe400037c4270 */
[C---:B0-----:R-:W-:Y:S02]  /*a260*/  LOP3.LUT R19, R9.reuse, 0x20, RZ, 0xfc, !PT ;  /* 0x0000002009137812 */ /* 0x041fe400078efcff */
[----:B------:R-:W-:-:S09]  /*a270*/  LOP3.LUT R89, R9, 0x22, RZ, 0xfc, !PT ;  /* 0x0000002209597812 */ /* 0x000fd200078efcff */
        /* <DEDUP_REMOVED lines=8> */
[----:B------:R-:W-:-:S04]  /*a300*/  ISETP.GT.AND P6, PT, R10, 0x8, PT ;  /* 0x000000080a00780c */ /* 0x000fc80003fc4270 */
[----:B------:R-:W-:Y:S02]  /*a310*/  ISETP.GT.AND P6, PT, R0, 0x40, P6 ;  /* 0x000000400000780c */ /* 0x000fe400037c4270 */
[----:B0-----:R-:W-:-:S11]  /*a320*/  LOP3.LUT R91, R9, 0x30, RZ, 0xfc, !PT ;  /* 0x00000030095b7812 */ /* 0x001fd600078efcff */
[----:B------:R0:W-:Y:S01]  /*a330*/  @P6 STG.E.U16 desc[UR16][R128.64], R8 ;  /* 0x0000000880006986 */ /* 0x0001e2000c101510 */
[----:B------:R-:W-:-:S05]  /*a340*/  IADD3 R122, P6, R89, R2, RZ ;  /* 0x00000002597a7210 */ /* 0x000fca0007fde0ff */
[----:B------:R-:W-:Y:S01]  /*a350*/  IMAD.X R123, R13, 0x1, R3, P6 ;  /* 0x000000010d7b7824 */ /* 0x000fe200030e0603 */
[----:B------:R-:W-:-:S04]  /*a360*/  ISETP.GT.AND P6, PT, R10, 0x9, PT ;  /* 0x000000090a00780c */ /* 0x000fc80003fc4270 */
[----:B------:R-:W-:Y:S02]  /*a370*/  ISETP.GT.AND P6, PT, R0, 0x40, P6 ;  /* 0x000000400000780c */ /* 0x000fe400037c4270 */
[----:B0-----:R-:W-:-:S11]  /*a380*/  PRMT R8, R96, 0x7610, R8 ;  /* 0x0000761060087816 */ /* 0x001fd60000000008 */
[----:B------:R0:W-:Y:S01]  /*a390*/  @P6 STG.E.U16 desc[UR16][R120.64], R93 ;  /* 0x0000005d78006986 */ /* 0x0001e2000c101510 */
[----:B------:R-:W-:-:S05]  /*a3a0*/  IADD3 R92, P6, R21, R4, RZ ;  /* 0x00000004155c7210 */ /* 0x000fca0007fde0ff */
[----:B0-----:R-:W-:Y:S01]  /*a3b0*/  IMAD.X R93, R13, 0x1, R5, P6 ;  /* 0x000000010d5d7824 */ /* 0x001fe200030e0605 */
        /* <DEDUP_REMOVED lines=80> */
[----:B------:R-:W-:Y:S02]  /*a8c0*/  ISETP.GT.AND P6, PT, R0, 0x40, P5 ;  /* 0x000000400000780c */ /* 0x000fe40002fc4270 */
[----:B0-----:R-:W-:-:S11]  /*a8d0*/  LOP3.LUT R107, R9, 0x70, RZ, 0xfc, !PT ;  /* 0x00000070096b7812 */ /* 0x001fd600078efcff */
[----:B------:R-:W-:Y:S01]  /*a8e0*/  @P6 STG.E.U16 desc[UR16][R126.64], R8 ;  /* 0x000000087e006986 */ /* 0x000fe2000c101510 */
[----:B------:R-:W-:-:S05]  /*a8f0*/  IADD3 R122, P6, R105, R2, RZ ;  /* 0x00000002697a7210 */ /* 0x000fca0007fde0ff */
[----:B------:R-:W-:Y:S01]  /*a900*/  IMAD.X R123, R13, 0x1, R3, P6 ;  /* 0x000000010d7b7824 */ /* 0x000fe200030e0603 */
[----:B------:R-:W-:-:S13]  /*a910*/  ISETP.GT.AND P6, PT, R0, 0x40, P4 ;  /* 0x000000400000780c */ /* 0x000fda00027c4270 */
[----:B------:R0:W-:Y:S01]  /*a920*/  @P6 STG.E.U16 desc[UR16][R120.64], R109 ;  /* 0x0000006d78006986 */ /* 0x0001e2000c101510 */
[----:B------:R-:W-:-:S05]  /*a930*/  IADD3 R108, P6, R99, R4, RZ ;  /* 0x00000004636c7210 */ /* 0x000fca0007fde0ff */
[----:B0-----:R-:W-:Y:S01]  /*a940*/  IMAD.X R109, R13, 0x1, R5, P6 ;  /* 0x000000010d6d7824 */ /* 0x001fe200030e0605 */
[----:B------:R-:W-:-:S13]  /*a950*/  ISETP.GT.AND P6, PT, R0, 0x48, P5 ;  /* 0x000000480000780c */ /* 0x000fda0002fc4270 */
[----:B------:R0:W-:Y:S01]  /*a960*/  @P6 STG.E.U16 desc[UR16][R108.64], R110 ;  /* 0x0000006e6c006986 */ /* 0x0001e2000c101510 */
[----:B------:R-:W-:-:S05]  /*a970*/  IADD3 R126, P6, R101, R4, RZ ;  /* 0x00000004657e7210 */ /* 0x000fca0007fde0ff */
[----:B------:R-:W-:Y:S01]  /*a980*/  IMAD.X R127, R13, 0x1, R5, P6 ;  /* 0x000000010d7f7824 */ /* 0x000fe200030e0605 */
[----:B------:R-:W-:Y:S02]  /*a990*/  ISETP.GT.AND P6, PT, R0, 0x48, P4 ;  /* 0x000000480000780c */ /* 0x000fe400027c4270 */
[----:B0-----:R-:W-:-:S11]  /*a9a0*/  LOP3.LUT R109, R9, 0x72, RZ, 0xfc, !PT ;  /* 0x00000072096d7812 */ /* 0x001fd600078efcff */
[----:B------:R0:W-:Y:S01]  /*a9b0*/  @P6 STG.E.U16 desc[UR16][R126.64], R111 ;  /* 0x0000006f7e006986 */ /* 0x0001e2000c101510 */
[----:B------:R-:W-:-:S05]  /*a9c0*/  IADD3 R120, P6, R107, R2, RZ ;  /* 0x000000026b787210 */ /* 0x000fca0007fde0ff */
[----:B------:R-:W-:Y:S01]  /*a9d0*/  IMAD.X R121, R13, 0x1, R3, P6 ;  /* 0x000000010d797824 */ /* 0x000fe200030e0603 */
[----:B------:R-:W-:-:S13]  /*a9e0*/  ISETP.GT.AND P6, PT, R0, 0x40, P3 ;  /* 0x000000400000780c */ /* 0x000fda0001fc4270 */
        /* <DEDUP_REMOVED lines=13> */
[----:B-1----:R-:W-:-:S05]  /*aac0*/  IADD3 R112, P6, R107, R4, RZ ;  /* 0x000000046b707210 */ /* 0x002fca0007fde0ff */
[----:B--2---:R-:W-:Y:S01]  /*aad0*/  IMAD.X R113, R13, 0x1, R5, P6 ;  /* 0x000000010d717824 */ /* 0x004fe200030e0605 */
[----:B------:R-:W-:-:S13]  /*aae0*/  ISETP.GT.AND P6, PT, R0, 0x40, P2 ;  /* 0x000000400000780c */ /* 0x000fda00017c4270 */
[----:B------:R-:W-:Y:S01]  /*aaf0*/  @P6 STG.E.U16 desc[UR16][R120.64], R116 ;  /* 0x0000007478006986 */ /* 0x000fe2000c101510 */
[----:B------:R-:W-:-:S05]  /*ab00*/  IADD3 R4, P6, R109, R4, RZ ;  /* 0x000000046d047210 */ /* 0x000fca0007fde0ff */
[----:B------:R-:W-:Y:S01]  /*ab10*/  IMAD.X R5, R13, 0x1, R5, P6 ;  /* 0x000000010d057824 */ /* 0x000fe200030e0605 */
[----:B------:R-:W-:-:S13]  /*ab20*/  ISETP.GT.AND P6, PT, R0, 0x40, P0 ;  /* 0x000000400000780c */ /* 0x000fda00007c4270 */
[----:B------:R-:W-:Y:S01]  /*ab30*/  @P6 STG.E.U16 desc[UR16][R128.64], R117 ;  /* 0x0000007580006986 */ /* 0x000fe2000c101510 */
[----:B---3--:R-:W-:-:S05]  /*ab40*/  IADD3 R2, P6, R6, R9, RZ ;  /* 0x0000000906027210 */ /* 0x008fca0007fde0ff */
[----:B------:R-:W-:Y:S01]  /*ab50*/  IMAD.X R3, R7, 0x1, R13, P6 ;  /* 0x0000000107037824 */ /* 0x000fe200030e060d */
[----:B------:R-:W-:-:S13]  /*ab60*/  ISETP.GT.AND P6, PT, R0, 0x48, P2 ;  /* 0x000000480000780c */ /* 0x000fda00017c4270 */
[----:B------:R1:W-:Y:S01]  /*ab70*/  @P6 STG.E.U16 desc[UR16][R112.64], R118 ;  /* 0x0000007670006986 */ /* 0x0003e2000c101510 */
[----:B0-----:R-:W-:-:S05]  /*ab80*/  IADD3 R110, P6, R15, R6, RZ ;  /* 0x000000060f6e7210 */ /* 0x001fca0007fde0ff */
[----:B------:R-:W-:Y:S01]  /*ab90*/  IMAD.X R111, R7, 0x1, R13, P6 ;  /* 0x00000001076f7824 */ /* 0x000fe200030e060d */
[----:B------:R-:W-:-:S13]  /*aba0*/  ISETP.GT.AND P6, PT, R0, 0x48, P0 ;  /* 0x000000480000780c */ /* 0x000fda00007c4270 */
[----:B------:R0:W-:Y:S01]  /*abb0*/  @P6 STG.E.U16 desc[UR16][R4.64], R119 ;  /* 0x0000007704006986 */ /* 0x0001e2000c101510 */
[----:B------:R-:W-:-:S05]  /*abc0*/  IADD3 R114, P6, R21, R6, RZ ;  /* 0x0000000615727210 */ /* 0x000fca0007fde0ff */
[----:B------:R-:W-:Y:S01]  /*abd0*/  IMAD.X R115, R7, 0x1, R13, P6 ;  /* 0x0000000107737824 */ /* 0x000fe200030e060d */
[----:B------:R-:W-:-:S04]  /*abe0*/  ISETP.GT.AND P6, PT, R10, RZ, PT ;  /* 0x000000ff0a00720c */ /* 0x000fc80003fc4270 */
[----:B------:R-:W-:-:S13]  /*abf0*/  ISETP.GT.AND P6, PT, R0, 0x80, P6 ;  /* 0x000000800000780c */ /* 0x000fda00037c4270 */
[----:B------:R2:W-:Y:S01]  /*ac00*/  @P6 STG.E.U16 desc[UR16][R2.64], R56 ;  /* 0x0000003802006986 */ /* 0x0005e2000c101510 */
[----:B-1----:R-:W-:-:S05]  /*ac10*/  IADD3 R112, P6, R23, R6, RZ ;  /* 0x0000000617707210 */ /* 0x002fca0007fde0ff */
[----:B------:R-:W-:Y:S01]  /*ac20*/  IMAD.X R113, R7, 0x1, R13, P6 ;  /* 0x0000000107717824 */ /* 0x000fe200030e060d */
[----:B------:R-:W-:-:S04]  /*ac30*/  ISETP.GT.AND P6, PT, R10, 0x1, PT ;  /* 0x000000010a00780c */ /* 0x000fc80003fc4270 */
[----:B------:R-:W-:-:S13]  /*ac40*/  ISETP.GT.AND P6, PT, R0, 0x80, P6 ;  /* 0x000000800000780c */ /* 0x000fda00037c4270 */
[----:B------:R1:W-:Y:S01]  /*ac50*/  @P6 STG.E.U16 desc[UR16][R110.64], R57 ;  /* 0x000000396e006986 */ /* 0x0003e2000c101510 */
[----:B0-----:R-:W-:-:S05]  /*ac60*/  IADD3 R4, P6, R16, R9, RZ ;  /* 0x0000000910047210 */ /* 0x001fca0007fde0ff */
[----:B------:R-:W-:Y:S01]  /*ac70*/  IMAD.X R5, R17, 0x1, R13, P6 ;  /* 0x0000000111057824 */ /* 0x000fe200030e060d */
[----:B------:R-:W-:-:S04]  /*ac80*/  ISETP.GT.AND P6, PT, R10, RZ, PT ;  /* 0x000000ff0a00720c */ /* 0x000fc80003fc4270 */
[----:B------:R-:W-:-:S13]  /*ac90*/  ISETP.GT.AND P6, PT, R0, 0x88, P6 ;  /* 0x000000880000780c */ /* 0x000fda00037c4270 */
[----:B------:R-:W-:Y:S01]  /*aca0*/  @P6 STG.E.U16 desc[UR16][R4.64], R58 ;  /* 0x0000003a04006986 */ /* 0x000fe2000c101510 */
[----:B--2---:R-:W-:-:S05]  /*acb0*/  IADD3 R56, P6, R16, R15, RZ ;  /* 0x0000000f10387210 */ /* 0x004fca0007fde0ff */
[----:B-1----:R-:W-:Y:S01]  /*acc0*/  IMAD.X R57, R17, 0x1, R13, P6 ;  /* 0x0000000111397824 */ /* 0x002fe200030e060d */
[----:B------:R-:W-:-:S04]  /*acd0*/  ISETP.GT.AND P6, PT, R10, 0x1, PT ;  /* 0x000000010a00780c */ /* 0x000fc80003fc4270 */
[----:B------:R-:W-:-:S13]  /*ace0*/  ISETP.GT.AND P6, PT, R0, 0x88, P6 ;  /* 0x000000880000780c */ /* 0x000fda00037c4270 */
[----:B------:R0:W-:Y:S01]  /*acf0*/  @P6 STG.E.U16 desc[UR16][R56.64], R59 ;  /* 0x0000003b38006986 */ /* 0x0001e2000c101510 */
        /* <DEDUP_REMOVED lines=10> */
[----:B0-----:R-:W-:-:S05]  /*ada0*/  IADD3 R56, P6, R21, R16, RZ ;  /* 0x0000001015387210 */ /* 0x001fca0007fde0ff */
        /* <DEDUP_REMOVED lines=9> */
[----:B-1----:R-:W-:-:S05]  /*ae40*/  IADD3 R60, P6, R91, R6, RZ ;  /* 0x000000065b3c7210 */ /* 0x002fca0007fde0ff */
[----:B--2---:R-:W-:Y:S01]  /*ae50*/  IMAD.X R61, R7, 0x1, R13, P6 ;  /* 0x00000001073d7824 */ /* 0x004fe200030e060d */
[----:B------:R-:W-:-:S04]  /*ae60*/  ISETP.GT.AND P6, PT, R10, 0x10, PT ;  /* 0x000000100a00780c */ /* 0x000fc80003fc4270 */
[----:B------:R-:W-:-:S13]  /*ae70*/  ISETP.GT.AND P6, PT, R0, 0x80, P6 ;  /* 0x000000800000780c */ /* 0x000fda00037c4270 */
[----:B------:R1:W-:Y:S01]  /*ae80*/  @P6 STG.E.U16 desc[UR16][R110.64], R64 ;  /* 0x000000406e006986 */ /* 0x0003e2000c101510 */
[----:B0-----:R-:W-:-:S05]  /*ae90*/  IADD3 R62, P6, R93, R6, RZ ;  /* 0x000000065d3e7210 */ /* 0x001fca0007fde0ff */
[----:B---3--:R-:W-:Y:S01]  /*aea0*/  IMAD.X R63, R7, 0x1, R13, P6 ;  /* 0x00000001073f7824 */ /* 0x008fe200030e060d */
        /* <DEDUP_REMOVED lines=14> */
[----:B0-----:R-:W-:Y:S01]  /*af90*/  IMAD.X R65, R7, 0x1, R13, P6 ;  /* 0x0000000107417824 */ /* 0x001fe200030e060d */
[----:B------:R-:W-:-:S04]  /*afa0*/  ISETP.GT.AND P6, PT, R10, 0x18, PT ;  /* 0x000000180a00780c */ /* 0x000fc80003fc4270 */
[----:B------:R-:W-:-:S13]  /*afb0*/  ISETP.GT.AND P6, PT, R0, 0x80, P6 ;  /* 0x000000800000780c */ /* 0x000fda00037c4270 */
[----:B------:R0:W-:Y:S01]  /*afc0*/  @P6 STG.E.U16 desc[UR16][R60.64], R68 ;  /* 0x000000443c006986 */ /* 0x0001e2000c101510 */
[----:B--2---:R-:W-:-:S05]  /*afd0*/  IADD3 R66, P6, R97, R6, RZ ;  /* 0x0000000661427210 */ /* 0x004fca0007fde0ff */
        /* <DEDUP_REMOVED lines=19> */
[----:B-1----:R-:W-:-:S05]  /*b110*/  IADD3 R62, P6, R101, R6, RZ ;  /* 0x00000006653e7210 */ /* 0x002fca0007fde0ff */
[----:B------:R-:W-:Y:S01]  /*b120*/  IMAD.X R63, R7, 0x1, R13, P6 ;  /* 0x00000001073f7824 */ /* 0x000fe200030e060d */
[----:B------:R-:W-:-:S04]  /*b130*/  ISETP.GT.AND P6, PT, R10, 0x21, PT ;  /* 0x000000210a00780c */ /* 0x000fc80003fc4270 */
[----:B------:R-:W-:-:S13]  /*b140*/  ISETP.GT.AND P6, PT, R0, 0x80, P6 ;  /* 0x000000800000780c */ /* 0x000fda00037c4270 */
[----:B------:R1:W-:Y:S01]  /*b150*/  @P6 STG.E.U16 desc[UR16][R66.64], R73 ;  /* 0x0000004942006986 */ /* 0x0003e2000c101510 */
[----:B--2---:R-:W-:-:S05]  /*b160*/  IADD3 R56, P6, R95, R16, RZ ;  /* 0x000000105f387210 */ /* 0x004fca0007fde0ff */
[----:B------:R-:W-:Y:S01]  /*b170*/  IMAD.X R57, R17, 0x1, R13, P6 ;  /* 0x0000000111397824 */ /* 0x000fe200030e060d */
[----:B------:R-:W-:-:S04]  /*b180*/  ISETP.GT.AND P6, PT, R10, 0x20, PT ;  /* 0x000000200a00780c */ /* 0x000fc80003fc4270 */
[----:B------:R-:W-:-:S13]  /*b190*/  ISETP.GT.AND P6, PT, R0, 0x88, P6 ;  /* 0x000000880000780c */ /* 0x000fda00037c4270 */
[----:B------:R2:W-:Y:S01]  /*b1a0*/  @P6 STG.E.U16 desc[UR16][R56.64], R74 ;  /* 0x0000004a38006986 */ /* 0x0005e2000c101510 */
[----:B---3--:R-:W-:-:S05]  /*b1b0*/  IADD3 R58, P6, R97, R16, RZ ;  /* 0x00000010613a7210 */ /* 0x008fca0007fde0ff */
[----:B------:R-:W-:Y:S01]  /*b1c0*/  IMAD.X R59, R17, 0x1, R13, P6 ;  /* 0x00000001113b7824 */ /* 0x000fe200030e060d */
[----:B------:R-:W-:-:S04]  /*b1d0*/  ISETP.GT.AND P6, PT, R10, 0x21, PT ;  /* 0x000000210a00780c */ /* 0x000fc80003fc4270 */
[----:B------:R-:W-:-:S13]  /*b1e0*/  ISETP.GT.AND P6, PT, R0, 0x88, P6 ;  /* 0x000000880000780c */ /* 0x000fda00037c4270 */
[----:B------:R3:W-:Y:S01]  /*b1f0*/  @P6 STG.E.U16 desc[UR16][R58.64], R75 ;  /* 0x0000004b3a006986 */ /* 0x0007e2000c101510 */
[----:B0-----:R-:W-:-:S05]  /*b200*/  IADD3 R64, P6, R103, R6, RZ ;  /* 0x0000000667407210 */ /* 0x001fca0007fde0ff */
[----:B------:R-:W-:Y:S01]  /*b210*/  IMAD.X R65, R7, 0x1, R13, P6 ;  /* 0x0000000107417824 */ /* 0x000fe200030e060d */
[----:B------:R-:W-:-:S13]  /*b220*/  ISETP.GT.AND P6, PT, R0, 0x80, P5 ;  /* 0x000000800000780c */ /* 0x000fda0002fc4270 */
[----:B------:R0:W-:Y:S01]  /*b230*/  @P6 STG.E.U16 desc[UR16][R60.64], R76 ;  /* 0x0000004c3c006986 */ /* 0x0001e2000c101510 */
[----:B-1----:R-:W-:-:S05]  /*b240*/  IADD3 R66, P6, R105, R6, RZ ;  /* 0x0000000669427210 */ /* 0x002fca0007fde0ff */
[----:B------:R-:W-:Y:S01]  /*b250*/  IMAD.X R67, R7, 0x1, R13, P6 ;  /* 0x0000000107437824 */ /* 0x000fe200030e060d */
[----:B------:R-:W-:-:S13]  /*b260*/  ISETP.GT.AND P6, PT, R0, 0x80, P4 ;  /* 0x000000800000780c */ /* 0x000fda00027c4270 */
[----:B------:R1:W-:Y:S01]  /*b270*/  @P6 STG.E.U16 desc[UR16][R62.64], R77 ;  /* 0x0000004d3e006986 */ /* 0x0003e2000c101510 */
[----:B--2---:R-:W-:-:S05]  /*b280*/  IADD3 R56, P6, R99, R16, RZ ;  /* 0x0000001063387210 */ /* 0x004fca0007fde0ff */
[----:B------:R-:W-:Y:S01]  /*b290*/  IMAD.X R57, R17, 0x1, R13, P6 ;  /* 0x0000000111397824 */ /* 0x000fe200030e060d */
[----:B------:R-:W-:-:S13]  /*b2a0*/  ISETP.GT.AND P6, PT, R0, 0x88, P5 ;  /* 0x000000880000780c */ /* 0x000fda0002fc4270 */
[----:B------:R2:W-:Y:S01]  /*b2b0*/  @P6 STG.E.U16 desc[UR16][R56.64], R78 ;  /* 0x0000004e38006986 */ /* 0x0005e2000c101510 */
[----:B---3--:R-:W-:-:S05]  /*b2c0*/  IADD3 R58, P6, R101, R16, RZ ;  /* 0x00000010653a7210 */ /* 0x008fca0007fde0ff */
[----:B------:R-:W-:Y:S01]  /*b2d0*/  IMAD.X R59, R17, 0x1, R13, P6 ;  /* 0x00000001113b7824 */ /* 0x000fe200030e060d */
[----:B------:R-:W-:-:S13]  /*b2e0*/  ISETP.GT.AND P6, PT, R0, 0x88, P4 ;  /* 0x000000880000780c */ /* 0x000fda00027c4270 */
[----:B------:R3:W-:Y:S01]  /*b2f0*/  @P6 STG.E.U16 desc[UR16][R58.64], R79 ;  /* 0x0000004f3a006986 */ /* 0x0007e2000c101510 */
[----:B0-----:R-:W-:-:S05]  /*b300*/  IADD3 R60, P6, R107, R6, RZ ;  /* 0x000000066b3c7210 */ /* 0x001fca0007fde0ff */
[----:B------:R-:W-:Y:S01]  /*b310*/  IMAD.X R61, R7, 0x1, R13, P6 ;  /* 0x00000001073d7824 */ /* 0x000fe200030e060d */
[----:B------:R-:W-:-:S13]  /*b320*/  ISETP.GT.AND P6, PT, R0, 0x80, P3 ;  /* 0x000000800000780c */ /* 0x000fda0001fc4270 */
[----:B------:R-:W-:Y:S01]  /*b330*/  @P6 STG.E.U16 desc[UR16][R64.64], R80 ;  /* 0x0000005040006986 */ /* 0x000fe2000c101510 */
[----:B-1----:R-:W-:-:S05]  /*b340*/  IADD3 R62, P6, R109, R6, RZ ;  /* 0x000000066d3e7210 */ /* 0x002fca0007fde0ff */
[----:B------:R-:W-:Y:S01]  /*b350*/  IMAD.X R63, R7, 0x1, R13, P6 ;  /* 0x00000001073f7824 */ /* 0x000fe200030e060d */
[----:B------:R-:W-:-:S13]  /*b360*/  ISETP.GT.AND P6, PT, R0, 0x80, P1 ;  /* 0x000000800000780c */ /* 0x000fda0000fc4270 */
[----:B------:R-:W-:Y:S01]  /*b370*/  @P6 STG.E.U16 desc[UR16][R66.64], R81 ;  /* 0x0000005142006986 */ /* 0x000fe2000c101510 */
[----:B------:R-:W-:-:S05]  /*b380*/  IADD3 R6, P6, R103, R16, RZ ;  /* 0x0000001067067210 */ /* 0x000fca0007fde0ff */
        /* <DEDUP_REMOVED lines=15> */
[----:B------:R-:W-:-:S05]  /*b480*/  IADD3 R16, P6, R2, R9, RZ ;  /* 0x0000000902107210 */ /* 0x000fca0007fde0ff */
        /* <DEDUP_REMOVED lines=9> */
[----:B------:R-:W-:-:S04]  /*b520*/  ISETP.GT.AND P6, PT, R10, RZ, PT ;  /* 0x000000ff0a00720c */ /* 0x000fc80003fc4270 */
[----:B------:R-:W-:-:S13]  /*b530*/  ISETP.GT.AND P6, PT, R0, 0xc0, P6 ;  /* 0x000000c00000780c */ /* 0x000fda00037c4270 */
[----:B------:R2:W-:Y:S01]  /*b540*/  @P6 STG.E.U16 desc[UR16][R16.64], R24 ;  /* 0x0000001810006986 */ /* 0x0005e2000c101510 */
[----:B0-----:R-:W-:-:S05]  /*b550*/  IADD3 R58, P6, R2, R23, RZ ;  /* 0x00000017023a7210 */ /* 0x001fca0007fde0ff */
[----:B------:R-:W-:Y:S01]  /*b560*/  IMAD.X R59, R3, 0x1, R13, P6 ;  /* 0x00000001033b7824 */ /* 0x000fe200030e060d */
[----:B------:R-:W-:-:S04]  /*b570*/  ISETP.GT.AND P6, PT, R10, 0x1, PT ;  /* 0x000000010a00780c */ /* 0x000fc80003fc4270 */
[----:B------:R-:W-:-:S13]  /*b580*/  ISETP.GT.AND P6, PT, R0, 0xc0, P6 ;  /* 0x000000c00000780c */ /* 0x000fda00037c4270 */
[----:B------:R-:W-:Y:S01]  /*b590*/  @P6 STG.E.U16 desc[UR16][R56.64], R25 ;  /* 0x0000001938006986 */ /* 0x000fe2000c101510 */
[----:B-1----:R-:W-:-:S05]  /*b5a0*/  IADD3 R6, P6, R4, R9, RZ ;  /* 0x0000000904067210 */ /* 0x002fca0007fde0ff */
[----:B------:R-:W-:Y:S01]  /*b5b0*/  IMAD.X R7, R5, 0x1, R13, P6 ;  /* 0x0000000105077824 */ /* 0x000fe200030e060d */
[----:B------:R-:W-:-:S04]  /*b5c0*/  ISETP.GT.AND P6, PT, R10, RZ, PT ;  /* 0x000000ff0a00720c */ /* 0x000fc80003fc4270 */
        /* <DEDUP_REMOVED lines=11> */
[----:B------:R-:W-:Y:S01]  /*b680*/  @P6 STG.E.U16 desc[UR16][R60.64], R28 ;  /* 0x0000001c3c006986 */ /* 0x000fe2000c101510 */
[----:B--2---:R-:W-:-:S05]  /*b690*/  IADD3 R16, P6, R2, R89, RZ ;  /* 0x0000005902107210 */ /* 0x004fca0007fde0ff */
[----:B------:R-:W-:Y:S01]  /*b6a0*/  IMAD.X R17, R3, 0x1, R13, P6 ;  /* 0x0000000103117824 */ /* 0x000fe200030e060d */
[----:B------:R-:W-:-:S04]  /*b6b0*/  ISETP.GT.AND P6, PT, R10, 0x9, PT ;  /* 0x000000090a00780c */ /* 0x000fc80003fc4270 */
[----:B------:R-:W-:-:S13]  /*b6c0*/  ISETP.GT.AND P6, PT, R0, 0xc0, P6 ;  /* 0x000000c00000780c */ /* 0x000fda00037c4270 */
[----:B------:R-:W-:Y:S01]  /*b6d0*/  @P6 STG.E.U16 desc[UR16][R58.64], R29 ;  /* 0x0000001d3a006986 */ /* 0x000fe2000c101510 */
        /* <DEDUP_REMOVED lines=34> */
[----:B------:R-:W-:Y:S01]  /*b900*/  @P6 STG.E.U16 desc[UR16][R20.64], R36 ;  /* 0x0000002414006986 */ /* 0x000fe2000c101510 */
[----:B---3--:R-:W-:-:S05]  /*b910*/  IADD3 R16, P6, R2, R97, RZ ;  /* 0x0000006102107210 */ /* 0x008fca0007fde0ff */
        /* <DEDUP_REMOVED lines=23> */
[----:B------:R-:W-:Y:S01]  /*ba90*/  @P6 STG.E.U16 desc[UR16][R16.64], R41 ;  /* 0x0000002910006986 */ /* 0x000fe2000c101510 */
[----:B------:R-:W-:-:S04]  /*baa0*/  ISETP.GT.AND P6, PT, R10, 0x20, PT ;  /* 0x000000200a00780c */ /* 0x000fc80003fc4270 */
[----:B------:R-:W-:-:S13]  /*bab0*/  ISETP.GT.AND P6, PT, R0, 0xc8, P6 ;  /* 0x000000c80000780c */ /* 0x000fda00037c4270 */
[----:B------:R-:W-:Y:S01]  /*bac0*/  @P6 STG.E.U16 desc[UR16][R18.64], R42 ;  /* 0x0000002a12006986 */ /* 0x000fe2000c101510 */
[----:B------:R-:W-:-:S04]  /*bad0*/  ISETP.GT.AND P6, PT, R10, 0x21, PT ;  /* 0x000000210a00780c */ /* 0x000fc80003fc4270 */
[----:B------:R-:W-:-:S13]  /*bae0*/  ISETP.GT.AND P6, PT, R0, 0xc8, P6 ;  /* 0x000000c80000780c */ /* 0x000fda00037c4270 */
[----:B------:R0:W-:Y:S01]  /*baf0*/  @P6 STG.E.U16 desc[UR16][R6.64], R43 ;  /* 0x0000002b06006986 */ /* 0x0001e2000c101510 */
[----:B-1----:R-:W-:-:S05]  /*bb00*/  IADD3 R8, P6, R2, R99, RZ ;  /* 0x0000006302087210 */ /* 0x002fca0007fde0ff */
[----:B------:R-:W-:Y:S01]  /*bb10*/  IMAD.X R9, R3, 0x1, R13, P6 ;  /* 0x0000000103097824 */ /* 0x000fe200030e060d */
[C---:B------:R-:W-:Y:S02]  /*bb20*/  ISETP.GT.AND P6, PT, R0.reuse, 0xc0, P5 ;  /* 0x000000c00000780c */ /* 0x040fe40002fc4270 */
[----:B------:R-:W-:-:S11]  /*bb30*/  ISETP.GT.AND P5, PT, R0, 0xc8, P5 ;  /* 0x000000c80000780c */ /* 0x000fd60002fa4270 */
[----:B------:R1:W-:Y:S01]  /*bb40*/  @P6 STG.E.U16 desc[UR16][R8.64], R44 ;  /* 0x0000002c08006986 */ /* 0x0003e2000c101510 */
[----:B--2---:R-:W-:-:S05]  /*bb50*/  IADD3 R14, P6, R2, R101, RZ ;  /* 0x00000065020e7210 */ /* 0x004fca0007fde0ff */
[----:B------:R-:W-:Y:S01]  /*bb60*/  IMAD.X R15, R3, 0x1, R13, P6 ;  /* 0x00000001030f7824 */ /* 0x000fe200030e060d */
[C---:B------:R-:W-:Y:S02]  /*bb70*/  ISETP.GT.AND P6, PT, R0.reuse, 0xc0, P4 ;  /* 0x000000c00000780c */ /* 0x040fe400027c4270 */
[----:B------:R-:W-:-:S11]  /*bb80*/  ISETP.GT.AND P4, PT, R0, 0xc8, P4 ;  /* 0x000000c80000780c */ /* 0x000fd60002784270 */
[----:B------:R2:W-:Y:S01]  /*bb90*/  @P6 STG.E.U16 desc[UR16][R14.64], R45 ;  /* 0x0000002d0e006986 */ /* 0x0005e2000c101510 */
[----:B0-----:R-:W-:-:S05]  /*bba0*/  IADD3 R6, P6, R4, R99, RZ ;  /* 0x0000006304067210 */ /* 0x001fca0007fde0ff */
[----:B------:R-:W-:Y:S01]  /*bbb0*/  IMAD.X R7, R5, 0x1, R13, P6 ;  /* 0x0000000105077824 */ /* 0x000fe200030e060d */
[----:B-1----:R-:W-:-:S04]  /*bbc0*/  IADD3 R8, P6, R4, R101, RZ ;  /* 0x0000006504087210 */ /* 0x002fc80007fde0ff */
[----:B------:R0:W-:Y:S01]  /*bbd0*/  @P5 STG.E.U16 desc[UR16][R6.64], R46 ;  /* 0x0000002e06005986 */ /* 0x0001e2000c101510 */
[----:B------:R-:W-:Y:S01]  /*bbe0*/  ISETP.GT.AND P5, PT, R0, 0xc0, P3 ;  /* 0x000000c00000780c */ /* 0x000fe20001fa4270 */
[--C-:B------:R-:W-:Y:S01]  /*bbf0*/  IMAD.X R9, R5, 0x1, R13.reuse, P6 ;  /* 0x0000000105097824 */ /* 0x100fe200030e060d */
[----:B--2---:R-:W-:Y:S02]  /*bc00*/  IADD3 R14, P6, R2, R103, RZ ;  /* 0x00000067020e7210 */ /* 0x004fe40007fde0ff */
[C---:B------:R-:W-:Y:S02]  /*bc10*/  ISETP.GT.AND P3, PT, R0.reuse, 0xc8, P3 ;  /* 0x000000c80000780c */ /* 0x040fe40001f64270 */
[----:B------:R1:W-:Y:S01]  /*bc20*/  @P4 STG.E.U16 desc[UR16][R8.64], R47 ;  /* 0x0000002f08004986 */ /* 0x0003e2000c101510 */
[C---:B------:R-:W-:Y:S01]  /*bc30*/  ISETP.GT.AND P4, PT, R0.reuse, 0xc0, P1 ;  /* 0x000000c00000780c */ /* 0x040fe20000f84270 */
[----:B------:R-:W-:Y:S01]  /*bc40*/  IMAD.X R15, R3, 0x1, R13, P6 ;  /* 0x00000001030f7824 */ /* 0x000fe200030e060d */
[----:B------:R-:W-:-:S02]  /*bc50*/  ISETP.GT.AND P1, PT, R0, 0xc8, P1 ;  /* 0x000000c80000780c */ /* 0x000fc40000f24270 */
[-C--:B0-----:R-:W-:Y:S02]  /*bc60*/  IADD3 R6, P6, R2, R105.reuse, RZ ;  /* 0x0000006902067210 */ /* 0x081fe40007fde0ff */
[----:B------:R0:W-:Y:S03]  /*bc70*/  @P5 STG.E.U16 desc[UR16][R14.64], R48 ;  /* 0x000000300e005986 */ /* 0x0001e6000c101510 */
[--C-:B------:R-:W-:Y:S01]  /*bc80*/  IMAD.X R7, R3, 0x1, R13.reuse, P6 ;  /* 0x0000000103077824 */ /* 0x100fe200030e060d */
[C---:B------:R-:W-:Y:S02]  /*bc90*/  IADD3 R10, P6, R4.reuse, R105, RZ ;  /* 0x00000069040a7210 */ /* 0x040fe40007fde0ff */
[----:B-1----:R-:W-:Y:S02]  /*bca0*/  IADD3 R8, P5, R4, R103, RZ ;  /* 0x0000006704087210 */ /* 0x002fe40007fbe0ff */
[----:B------:R1:W-:Y:S01]  /*bcb0*/  @P4 STG.E.U16 desc[UR16][R6.64], R49 ;  /* 0x0000003106004986 */ /* 0x0003e2000c101510 */
[C-C-:B------:R-:W-:Y:S01]  /*bcc0*/  IMAD.X R11, R5.reuse, 0x1, R13.reuse, P6 ;  /* 0x00000001050b7824 */ /* 0x140fe200030e060d */
[C---:B------:R-:W-:Y:S01]  /*bcd0*/  ISETP.GT.AND P4, PT, R0.reuse, 0xc0, P2 ;  /* 0x000000c00000780c */ /* 0x040fe20001784270 */
[----:B------:R-:W-:Y:S01]  /*bce0*/  IMAD.X R9, R5, 0x1, R13, P5 ;  /* 0x0000000105097824 */ /* 0x000fe200028e060d */
[----:B------:R-:W-:-:S02]  /*bcf0*/  ISETP.GT.AND P5, PT, R0, 0xc0, P0 ;  /* 0x000000c00000780c */ /* 0x000fc400007a4270 */
[C---:B------:R-:W-:Y:S02]  /*bd00*/  ISETP.GT.AND P2, PT, R0.reuse, 0xc8, P2 ;  /* 0x000000c80000780c */ /* 0x040fe40001744270 */
[----:B------:R2:W-:Y:S01]  /*bd10*/  @P3 STG.E.U16 desc[UR16][R8.64], R50 ;  /* 0x0000003208003986 */ /* 0x0005e2000c101510 */
[----:B------:R-:W-:Y:S02]  /*bd20*/  ISETP.GT.AND P0, PT, R0, 0xc8, P0 ;  /* 0x000000c80000780c */ /* 0x000fe40000704270 */
[-C--:B0-----:R-:W-:Y:S01]  /*bd30*/  IADD3 R14, P3, R4, R107.reuse, RZ ;  /* 0x0000006b040e7210 */ /* 0x081fe20007f7e0ff */
[----:B------:R2:W-:Y:S01]  /*bd40*/  @P1 STG.E.U16 desc[UR16][R10.64], R51 ;  /* 0x000000330a001986 */ /* 0x0005e2000c101510 */
[C---:B-1----:R-:W-:Y:S02]  /*bd50*/  IADD3 R6, P6, R2.reuse, R107, RZ ;  /* 0x0000006b02067210 */ /* 0x042fe40007fde0ff */
[----:B------:R-:W-:Y:S01]  /*bd60*/  IADD3 R2, P1, R2, R109, RZ ;  /* 0x0000006d02027210 */ /* 0x000fe20007f3e0ff */
[----:B------:R-:W-:-:S02]  /*bd70*/  IMAD.X R15, R5, 0x1, R13, P3 ;  /* 0x00000001050f7824 */ /* 0x000fc400018e060d */
[C-C-:B------:R-:W-:Y:S01]  /*bd80*/  IMAD.X R7, R3.reuse, 0x1, R13.reuse, P6 ;  /* 0x0000000103077824 */ /* 0x140fe200030e060d */
[----:B------:R-:W-:Y:S01]  /*bd90*/  IADD3 R12, P6, R4, R109, RZ ;  /* 0x0000006d040c7210 */ /* 0x000fe20007fde0ff */
[----:B------:R-:W-:-:S03]  /*bda0*/  IMAD.X R3, R3, 0x1, R13, P1 ;  /* 0x0000000103037824 */ /* 0x000fc600008e060d */
[----:B------:R2:W-:Y:S04]  /*bdb0*/  @P4 STG.E.U16 desc[UR16][R6.64], R52 ;  /* 0x0000003406004986 */ /* 0x0005e8000c101510 */
[----:B------:R2:W-:Y:S04]  /*bdc0*/  @P5 STG.E.U16 desc[UR16][R2.64], R53 ;  /* 0x0000003502005986 */ /* 0x0005e8000c101510 */
[----:B------:R2:W-:Y:S01]  /*bdd0*/  @P2 STG.E.U16 desc[UR16][R14.64], R54 ;  /* 0x000000360e002986 */ /* 0x0005e2000c101510 */
[----:B------:R-:W-:Y:S05]  /*bde0*/  @!P0 EXIT ;  /* 0x000000000000894d */ /* 0x000fea0003800000 */
[----:B------:R-:W-:Y:S01]  /*bdf0*/  F2FP.BF16.F32.PACK_AB R55, RZ, R55 ;  /* 0x00000037ff37723e */ /* 0x000fe200000010ff */
[----:B------:R-:W-:-:S05]  /*be00*/  IMAD.X R13, R5, 0x1, R13, P6 ;  /* 0x00000001050d7824 */ /* 0x000fca00030e060d */
[----:B------:R-:W-:Y:S01]  /*be10*/  STG.E.U16 desc[UR16][R12.64], R55 ;  /* 0x000000370c007986 */ /* 0x000fe2000c101510 */
[----:B------:R-:W-:Y:S05]  /*be20*/  EXIT ;  /* 0x000000000000794d */ /* 0x000fea0003800000 */
.L_x_9:
[----:B------:R-:W-:-:S13]  /*be30*/  ISETP.NE.AND P0, PT, R4, RZ, PT ;  /* 0x000000ff0400720c */ /* 0x000fda0003f05270 */
[----:B------:R-:W-:Y:S05]  /*be40*/  @P0 EXIT ;  /* 0x000000000000094d */ /* 0x000fea0003800000 */
[----:B------:R-:W-:-:S13]  /*be50*/  ELECT P0, URZ, PT ;  /* 0x00000000003f782f */ /* 0x000fda0003800000 */
[----:B------:R-:W-:Y:S05]  /*be60*/  @!P0 BRA `(.L_x_242) ;  /* 0x00000008000c8947 */ /* 0x000fea0003800000 */
[----:B------:R-:W-:Y:S02]  /*be70*/  ISETP.GE.AND P0, PT, R2, 0x1, PT ;  /* 0x000000010200780c */ /* 0x000fe40003f06270 */
[----:B------:R-:W-:-:S04]  /*be80*/  SHF.R.S32.HI R3, RZ, 0x1f, R6 ;  /* 0x0000001fff037819 */ /* 0x000fc80000011406 */
[----:B------:R-:W-:-:S07]  /*be90*/  LEA.HI R4, R3, R6, RZ, 0x7 ;  /* 0x0000000603047211 */ /* 0x000fce00078f38ff */
[----:B------:R-:W-:Y:S05]  /*bea0*/  @!P0 BRA `(.L_x_242) ;  /* 0x0000000400fc8947 */ /* 0x000fea0003800000 */
[----:B------:R-:W1:Y:S01]  /*beb0*/  S2R R3, SR_CTAID.X ;  /* 0x0000000000037919 */ /* 0x000e620000002500 */
[----:B------:R-:W-:Y:S01]  /*bec0*/  LOP3.LUT R5, R4, 0xffffff80, RZ, 0xc0, !PT ;  /* 0xffffff8004057812 */ /* 0x000fe200078ec0ff */
[----:B------:R-:W-:Y:S01]  /*bed0*/  ULDC UR4, c[0x0][0x384] ;  /* 0x0000e10000047ab9 */ /* 0x000fe20000000800 */
[C---:B------:R-:W-:Y:S01]  /*bee0*/  LOP3.LUT P0, RZ, R6.reuse, 0x1f, RZ, 0xc0, !PT ;  /* 0x0000001f06ff7812 */ /* 0x040fe2000780c0ff */
[----:B------:R-:W2:Y:S01]  /*bef0*/  S2R R10, SR_CTAID.Y ;  /* 0x00000000000a7919 */ /* 0x000ea20000002600 */
[----:B------:R-:W-:Y:S01]  /*bf00*/  ULDC UR5, c[0x0][0x388] ;  /* 0x0000e20000057ab9 */ /* 0x000fe20000000800 */
[----:B------:R-:W-:Y:S01]  /*bf10*/  IMAD.IADD R5, R6, 0x1, -R5 ;  /* 0x0000000106057824 */ /* 0x000fe200078e0a05 */
[----:B------:R-:W-:Y:S01]  /*bf20*/  LOP3.LUT R20, R0, 0x2, RZ, 0xfc, !PT ;  /* 0x0000000200147812 */ /* 0x000fe200078efcff */
[----:B------:R-:W-:Y:S01]  /*bf30*/  VIADD R21, R2, 0x1 ;  /* 0x0000000102157836 */ /* 0x000fe20000000000 */
[----:B------:R-:W-:Y:S01]  /*bf40*/  CS2R R6, SRZ ;  /* 0x0000000000067805 */ /* 0x000fe2000001ff00 */
[----:B------:R-:W-:Y:S01]  /*bf50*/  IMAD.MOV.U32 R4, RZ, RZ, RZ ;  /* 0x000000ffff047224 */ /* 0x000fe200078e00ff */
[----:B------:R-:W-:-:S02]  /*bf60*/  ISETP.NE.AND P1, PT, R5, RZ, PT ;  /* 0x000000ff0500720c */ /* 0x000fc40003f25270 */
[----:B------:R-:W-:Y:S02]  /*bf70*/  CS2R R8, SRZ ;  /* 0x0000000000087805 */ /* 0x000fe4000001ff00 */
[----:B------:R-:W-:Y:S01]  /*bf80*/  ISETP.NE.OR P0, PT, R5, RZ, !P0 ;  /* 0x000000ff0500720c */ /* 0x000fe20004705670 */
[----:B------:R-:W-:Y:S02]  /*bf90*/  IMAD.MOV.U32 R5, RZ, RZ, 0x1 ;  /* 0x00000001ff057424 */ /* 0x000fe400078e00ff */
[----:B-1----:R-:W-:-:S04]  /*bfa0*/  IMAD.SHL.U32 R16, R3, 0x100, RZ ;  /* 0x0000010003107824 */ /* 0x002fc800078e00ff */
[----:B------:R-:W-:-:S04]  /*bfb0*/  IMAD.HI.U32 R3, R16, UR4, RZ ;  /* 0x0000000410037c27 */ /* 0x000fc8000f8e00ff */
[----:B--2---:R-:W-:Y:S01]  /*bfc0*/  IMAD.SHL.U32 R18, R10, 0x40, RZ ;  /* 0x000000400a127824 */ /* 0x004fe200078e00ff */
[----:B------:R-:W-:-:S07]  /*bfd0*/  SHF.R.U32.HI R3, RZ, UR5, R3 ;  /* 0x00000005ff037c19 */ /* 0x000fce0008011603 */
.L_x_246:
[----:B0----5:R-:W0:Y:S01]  /*bfe0*/  S2R R11, SR_CgaCtaId ;  /* 0x00000000000b7919 */ /* 0x021e220000008800 */
[----:B------:R-:W-:-:S04]  /*bff0*/  MOV R10, 0x400 ;  /* 0x00000400000a7802 */ /* 0x000fc80000000f00 */
[----:B0-----:R-:W-:Y:S02]  /*c000*/  LEA R19, R11, R10, 0x18 ;  /* 0x0000000a0b137211 */ /* 0x001fe400078ec0ff */
[----:B------:R-:W-:-:S03]  /*c010*/  SHF.L.U32 R10, R5, 0x1f, RZ ;  /* 0x0000001f050a7819 */ /* 0x000fc600000006ff */
[----:B------:R-:W-:-:S07]  /*c020*/  IMAD R17, R4, 0x8, R19 ;  /* 0x0000000804117824 */ /* 0x000fce00078e0213 */
.L_x_243:
[----:B0-----:R0:W1:Y:S02]  /*c030*/  SYNCS.PHASECHK.TRANS64.TRYWAIT P2, [R17+URZ+0x32028], R10 ;  /* 0x0320280a110075a7 */ /* 0x001064000804017f */
[----:B-1----:R-:W-:Y:S05]  /*c040*/  @!P2 NANOSLEEP.SYNCS 0x989680 ;  /* 0x009896800000a95d */ /* 0x002fea0003900000 */
[----:B------:R-:W1:Y:S02]  /*c050*/  @!P2 SYNCS.PHASECHK.TRANS64 P2, [R17+URZ+0x32028], R10 ;  /* 0x0320280a1100a5a7 */ /* 0x000e64000804007f */
[----:B-1----:R-:W-:Y:S05]  /*c060*/  @!P2 BRA `(.L_x_243) ;  /* 0xfffffffc00f0a947 */ /* 0x002fea000383ffff */
[----:B0-----:R-:W0:Y:S02]  /*c070*/  @!P1 LDC R10, c[0x0][0x580] ;  /* 0x00016000ff0a9b82 */ /* 0x001e240000000800 */
[----:B0-----:R0:W-:Y:S02]  /*c080*/  @!P1 SYNCS.ARRIVE.TRANS64 RZ, [R17+URZ+0x32000], R10 ;  /* 0x0320000a11ff99a7 */ /* 0x0011e4000800003f */
[----:B0-----:R-:W-:-:S04]  /*c090*/  PRMT R10, R20, 0x9910, RZ ;  /* 0x00009910140a7816 */ /* 0x001fc800000000ff */
[----:B------:R-:W-:-:S13]  /*c0a0*/  ISETP.NE.AND P2, PT, R10, 0x2, PT ;  /* 0x000000020a00780c */ /* 0x000fda0003f45270 */
[----:B------:R-:W-:Y:S05]  /*c0b0*/  @P2 BRA `(.L_x_244) ;  /* 0x0000000000042947 */ /* 0x000fea0003800000 */
[----:B------:R-:W-:Y:S01]  /*c0c0*/  BPT.TRAP 0x1 ;  /* 0x000000040000795c */ /* 0x000fe20000300000 */
.L_x_244:
[----:B------:R-:W-:Y:S05]  /*c0d0*/  @P0 BRA `(.L_x_245) ;  /* 0x0000000000040947 */ /* 0x000fea0003800000 */
[----:B------:R-:W-:Y:S01]  /*c0e0*/  BPT.TRAP 0x1 ;  /* 0x000000040000795c */ /* 0x000fe20000300000 */
.L_x_245:
[----:B------:R-:W0:Y:S01]  /*c0f0*/  LDC R13, c[0x0][0x380] ;  /* 0x0000e000ff0d7b82 */ /* 0x000e220000000800 */
[----:B------:R-:W-:Y:S01]  /*c100*/  R2UR UR4, R3 ;  /* 0x00000000030472ca */ /* 0x000fe200000e0000 */
[----:B------:R-:W-:Y:S01]  /*c110*/  ULDC UR14, c[0x0][0x38c] ;  /* 0x0000e300000e7ab9 */ /* 0x000fe20000000800 */
[----:B------:R-:W-:Y:S01]  /*c120*/  R2UR UR13, R16 ;  /* 0x00000000100d72ca */ /* 0x000fe200000e0000 */
[----:B------:R-:W-:Y:S01]  /*c130*/  UISETP.NE.AND UP0, UPT, UR14, 0x1, UPT ;  /* 0x000000010e00788c */ /* 0x000fe2000bf05270 */
[C---:B------:R-:W-:Y:S01]  /*c140*/  R2UR UR18, R8.reuse ;  /* 0x00000000081272ca */ /* 0x040fe200000e0000 */
[----:B------:R-:W-:Y:S01]  /*c150*/  VIADD R8, R8, 0x1 ;  /* 0x0000000108087836 */ /* 0x000fe20000000000 */
[----:B------:R-:W-:Y:S01]  /*c160*/  ULDC UR24, c[0x0][0x398] ;  /* 0x0000e60000187ab9 */ /* 0x000fe20000000800 */
[----:B------:R-:W1:Y:S01]  /*c170*/  LDC.64 R10, c[0x0][0x3f8] ;  /* 0x0000fe00ff0a7b82 */ /* 0x000e620000000a00 */
[----:B------:R-:W-:Y:S01]  /*c180*/  R2UR UR16, R4 ;  /* 0x00000000041072ca */ /* 0x000fe200000e0000 */
[----:B------:R-:W-:Y:S01]  /*c190*/  ULDC UR12, c[0x0][0x3ec] ;  /* 0x0000fb00000c7ab9 */ /* 0x000fe20000000800 */
[----:B------:R-:W-:Y:S01]  /*c1a0*/  R2UR UR17, R17 ;  /* 0x00000000111172ca */ /* 0x000fe200000e0000 */
[----:B------:R-:W-:Y:S01]  /*c1b0*/  VIADD R21, R21, 0xffffffff ;  /* 0xffffffff15157836 */ /* 0x000fe20000000000 */
[----:B------:R-:W-:Y:S01]  /*c1c0*/  ULDC.64 UR28, c[0x0][0x198] ;  /* 0x00006600001c7ab9 */ /* 0x000fe20000000a00 */
[----:B------:R-:W-:Y:S01]  /*c1d0*/  ULDC.64 UR20, c[0x0][0x3f0] ;  /* 0x0000fc0000147ab9 */ /* 0x000fe20000000a00 */
[----:B------:R-:W-:Y:S01]  /*c1e0*/  @UP0 ULDC.64 UR8, c[0x0][0x390] ;  /* 0x0000e40000080ab9 */ /* 0x000fe20000000a00 */
[----:B---34-:R-:W1:Y:S01]  /*c1f0*/  LDC.64 R14, c[0x0][0x3d0] ;  /* 0x0000f400ff0e7b82 */ /* 0x018e620000000a00 */
[----:B------:R-:W-:Y:S01]  /*c200*/  ISETP.GT.AND P6, PT, R21, 0x1, PT ;  /* 0x000000011500780c */ /* 0x000fe20003fc4270 */
[----:B------:R-:W-:Y:S01]  /*c210*/  USHF.L.U32 UR18, UR18, 0x6, URZ ;  /* 0x0000000612127899 */ /* 0x000fe2000800063f */
[----:B------:R-:W-:Y:S01]  /*c220*/  UMOV UR26, 0x0 ;  /* 0x00000000001a7882 */ /* 0x000fe20000000000 */
[----:B------:R-:W-:-:S04]  /*c230*/  UMOV UR27, 0x10000000 ;  /* 0x10000000001b7882 */ /* 0x000fc80000000000 */
[----:B------:R-:W2:Y:S01]  /*c240*/  LDC R12, c[0x0][0x400] ;  /* 0x00010000ff0c7b82 */ /* 0x000ea20000000800 */
[----:B0-----:R-:W-:Y:S01]  /*c250*/  ISETP.NE.AND P2, PT, R13, 0x1, PT ;  /* 0x000000010d00780c */ /* 0x001fe20003f45270 */
[----:B------:R-:W-:-:S12]  /*c260*/  UIADD3 UR17, UR17, 0x32000, URZ ;  /* 0x0003200011117890 */ /* 0x000fd8000fffe03f */
[----:B------:R-:W-:Y:S01]  /*c270*/  @P2 IMAD.U32 R22, RZ, RZ, UR4 ;  /* 0x00000004ff162e24 */ /* 0x000fe2000f8e00ff */
[----:B------:R-:W-:Y:S01]  /*c280*/  ULDC.64 UR4, c[0x0][0x3c8] ;  /* 0x0000f20000047ab9 */ /* 0x000fe20000000a00 */
[----:B-1----:R-:W-:Y:S02]  /*c290*/  IMAD R11, R7, R14, R11 ;  /* 0x0000000e070b7224 */ /* 0x002fe400078e020b */
[----:B------:R-:W-:Y:S01]  /*c2a0*/  IMAD R10, R9, UR5, R10 ;  /* 0x00000005090a7c24 */ /* 0x000fe2000f8e020a */
[----:B------:R-:W-:Y:S02]  /*c2b0*/  @P2 R2UR UR13, R22 ;  /* 0x00000000160d22ca */ /* 0x000fe400000e0000 */
[----:B------:R-:W-:Y:S01]  /*c2c0*/  ISETP.NE.AND P2, PT, R8, UR15, PT ;  /* 0x0000000f08007c0c */ /* 0x000fe2000bf45270 */
[----:B------:R-:W-:Y:S02]  /*c2d0*/  IMAD.U32 R11, R11, 0x20, R10 ;  /* 0x000000200b0b7824 */ /* 0x000fe400078e000a */
[----:B--2---:R-:W-:Y:S01]  /*c2e0*/  IMAD R12, R6, R15, R12 ;  /* 0x0000000f060c7224 */ /* 0x004fe200078e020c */
[----:B------:R-:W-:Y:S01]  /*c2f0*/  SEL R8, R8, RZ, P2 ;  /* 0x000000ff08087207 */ /* 0x000fe20001000000 */
[----:B------:R-:W0:Y:S02]  /*c300*/  LDC.64 R14, c[0x0][0x3e0] ;  /* 0x0000f800ff0e7b82 */ /* 0x000e240000000a00 */
[----:B------:R-:W-:-:S04]  /*c310*/  IMAD.U32 R11, R12, 0x400, R11 ;  /* 0x000004000c0b7824 */ /* 0x000fc800078e000b */
[----:B------:R-:W-:Y:S01]  /*c320*/  UIMAD.WIDE.U32 UR6, UR13, UR8, URZ ;  /* 0x000000080d0672a5 */ /* 0x000fe2000f8e003f */
[----:B------:R-:W-:Y:S01]  /*c330*/  R2UR UR25, R11 ;  /* 0x000000000b1972ca */ /* 0x000fe200000e0000 */
[----:B------:R-:W-:Y:S01]  /*c340*/  UIADD3 UR6, -UR13, URZ, URZ ;  /* 0x0000003f0d067290 */ /* 0x000fe2000fffe13f */
[----:B------:R-:W-:Y:S01]  /*c350*/  VIADD R11, R6, 0x1 ;  /* 0x00000001060b7836 */ /* 0x000fe20000000000 */
[----:B------:R-:W-:Y:S01]  /*c360*/  UMOV UR5, UR13 ;  /* 0x0000000d00057c82 */ /* 0x000fe20008000000 */
[----:B------:R-:W-:Y:S02]  /*c370*/  @UP0 USHF.R.U32.HI UR5, URZ, UR9, UR7 ;  /* 0x000000093f050299 */ /* 0x000fe40008011607 */
[----:B------:R-:W-:Y:S01]  /*c380*/  UISETP.NE.AND UP0, UPT, UR24, 0x1, UPT ;  /* 0x000000011800788c */ /* 0x000fe2000bf05270 */
[----:B------:R-:W-:Y:S01]  /*c390*/  IMAD R10, R13, UR6, R16 ;  /* 0x000000060d0a7c24 */ /* 0x000fe2000f8e0210 */
[----:B------:R-:W-:Y:S01]  /*c3a0*/  R2UR UR7, R19 ;  /* 0x00000000130772ca */ /* 0x000fe200000e0000 */
[----:B------:R-:W-:Y:S01]  /*c3b0*/  VIADD R13, R9, 0x1 ;  /* 0x00000001090d7836 */ /* 0x000fe20000000000 */
[----:B------:R-:W-:Y:S01]  /*c3c0*/  ULDC.64 UR8, c[0x0][0x3c0] ;  /* 0x0000f00000087ab9 */ /* 0x000fe20000000a00 */
[----:B------:R-:W-:Y:S01]  /*c3d0*/  @P2 IMAD.MOV R13, RZ, RZ, R9 ;  /* 0x000000ffff0d2224 */ /* 0x000fe200078e0209 */
[----:B------:R-:W-:Y:S01]  /*c3e0*/  R2UR UR19, R10 ;  /* 0x000000000a1372ca */ /* 0x000fe200000e0000 */
[C---:B------:R-:W-:Y:S01]  /*c3f0*/  IMAD R19, R4.reuse, 0x2000, R19 ;  /* 0x0000200004137824 */ /* 0x040fe200078e0213 */
[----:B------:R-:W-:Y:S01]  /*c400*/  UMOV UR22, UR5 ;  /* 0x0000000500167c82 */ /* 0x000fe20008000000 */
[----:B------:R-:W-:Y:S01]  /*c410*/  VIADD R10, R7, 0x1 ;  /* 0x00000001070a7836 */ /* 0x000fe20000000000 */
[----:B------:R-:W-:Y:S01]  /*c420*/  UIADD3 UR6, UP1, UR28, 0xf0, URZ ;  /* 0x000000f01c067890 */ /* 0x000fe2000ff3e03f */
[----:B0-----:R-:W-:Y:S01]  /*c430*/  ISETP.NE.AND P3, PT, R13, R14, PT ;  /* 0x0000000e0d00720c */ /* 0x001fe20003f65270 */
[----:B------:R-:W-:Y:S01]  /*c440*/  @UP0 ULDC UR10, c[0x0][0x39c] ;  /* 0x0000e700000a0ab9 */ /* 0x000fe20000000800 */
[----:B------:R-:W-:Y:S01]  /*c450*/  @UP0 ULDC UR30, c[0x0][0x3a0] ;  /* 0x0000e800001e0ab9 */ /* 0x000fe20000000800 */
[----:B------:R-:W-:Y:S01]  /*c460*/  UIMAD.WIDE.U32 UR10, UR5, UR10, URZ ;  /* 0x0000000a050a72a5 */ /* 0x000fe2000f8e003f */
[----:B------:R-:W-:Y:S01]  /*c470*/  R2UR UR23, R19 ;  /* 0x00000000131772ca */ /* 0x000fe200000e0000 */
[----:B------:R-:W-:Y:S01]  /*c480*/  ULEA UR16, UR16, UR7, 0xf ;  /* 0x0000000710107291 */ /* 0x000fe2000f8e783f */
[----:B------:R-:W-:Y:S01]  /*c490*/  VIADD R4, R4, 0x1 ;  /* 0x0000000104047836 */ /* 0x000fe20000000000 */
[----:B------:R-:W-:-:S02]  /*c4a0*/  @UP0 USHF.R.U32.HI UR22, URZ, UR30, UR11 ;  /* 0x0000001e3f160299 */ /* 0x000fc4000801160b */
[----:B------:R-:W-:Y:S01]  /*c4b0*/  UIMAD UR19, UR19, UR8, UR12 ;  /* 0x00000008131372a4 */ /* 0x000fe2000f8e020c */
[----:B------:R-:W-:Y:S01]  /*c4c0*/  R2UR UR12, R9 ;  /* 0x00000000090c72ca */ /* 0x000fe200000e0000 */
[----:B------:R-:W-:Y:S01]  /*c4d0*/  UIADD3 UR7, -UR5, URZ, URZ ;  /* 0x0000003f05077290 */ /* 0x000fe2000fffe13f */
[----:B------:R-:W-:Y:S01]  /*c4e0*/  R2UR UR11, R18 ;  /* 0x00000000120b72ca */ /* 0x000fe200000e0000 */
[----:B------:R-:W-:Y:S01]  /*c4f0*/  UIADD3 UR8, -UR22, URZ, URZ ;  /* 0x0000003f16087290 */ /* 0x000fe2000fffe13f */
[----:B------:R-:W-:Y:S01]  /*c500*/  @P3 IMAD.MOV R10, RZ, RZ, R7 ;  /* 0x000000ffff0a3224 */ /* 0x000fe200078e0207 */
[----:B------:R-:W-:Y:S01]  /*c510*/  UIMAD UR7, UR14, UR7, UR13 ;  /* 0x000000070e0772a4 */ /* 0x000fe2000f8e020d */
[----:B------:R-:W-:Y:S01]  /*c520*/  R2UR UR13, R7 ;  /* 0x00000000070d72ca */ /* 0x000fe200000e0000 */
[----:B------:R-:W-:Y:S01]  /*c530*/  UIMAD UR5, UR24, UR8, UR5 ;  /* 0x00000008180572a4 */ /* 0x000fe2000f8e0205 */
[----:B------:R-:W-:Y:S01]  /*c540*/  R2UR UR14, R6 ;  /* 0x00000000060e72ca */ /* 0x000fe200000e0000 */
[----:B------:R-:W-:Y:S01]  /*c550*/  UIADD3 UR28, UP2, UR28, 0x270, URZ ;  /* 0x000002701c1c7890 */ /* 0x000fe2000ff5e03f */
[----:B------:R-:W-:Y:S01]  /*c560*/  ISETP.NE.AND P4, PT, R10, R15, PT ;  /* 0x0000000f0a00720c */ /* 0x000fe20003f85270 */
[----:B------:R-:W-:Y:S01]  /*c570*/  UIMAD UR20, UR7, UR9, UR20 ;  /* 0x00000009071472a4 */ /* 0x000fe2000f8e0214 */
[C---:B------:R-:W-:Y:S01]  /*c580*/  ISETP.NE.AND P5, PT, R4.reuse, 0x5, PT ;  /* 0x000000050400780c */ /* 0x040fe20003fa5270 */
[----:B------:R-:W-:Y:S01]  /*c590*/  UIMAD UR21, UR5, UR4, UR21 ;  /* 0x00000004051572a4 */ /* 0x000fe2000f8e0215 */
[----:B------:R-:W-:Y:S01]  /*c5a0*/  SEL R9, R13, RZ, P3 ;  /* 0x000000ff0d097207 */ /* 0x000fe20001800000 */
[----:B------:R-:W-:Y:S01]  /*c5b0*/  UIADD3.X UR7, URZ, UR29, URZ, UP1, !UPT ;  /* 0x0000001d3f077290 */ /* 0x000fe20008ffe43f */
[----:B------:R-:W-:Y:S01]  /*c5c0*/  SEL R12, RZ, 0x1, P5 ;  /* 0x00000001ff0c7807 */ /* 0x000fe20002800000 */
[----:B------:R-:W-:Y:S01]  /*c5d0*/  UPRMT UR4, UR25, 0x5410, URZ ;  /* 0x0000541019047896 */ /* 0x000fe2000800003f */
[----:B------:R-:W-:Y:S01]  /*c5e0*/  SEL R4, R4, RZ, P5 ;  /* 0x000000ff04047207 */ /* 0x000fe20002800000 */
[----:B------:R-:W-:Y:S01]  /*c5f0*/  UIADD3 UR8, UR23, 0x28000, URZ ;  /* 0x0002800017087890 */ /* 0x000fe2000fffe03f */
[----:B------:R-:W-:Y:S01]  /*c600*/  LOP3.LUT R5, R5, R12, RZ, 0x3c, !PT ;  /* 0x0000000c05057212 */ /* 0x000fe200078e3cff */
[----:B------:R-:W-:Y:S01]  /*c610*/  UIADD3.X UR29, URZ, UR29, URZ, UP2, !UPT ;  /* 0x0000001d3f1d7290 */ /* 0x000fe200097fe43f */
[----:B------:R-:W-:Y:S01]  /*c620*/  SEL R7, R10, RZ, P4 ;  /* 0x000000ff0a077207 */ /* 0x000fe20002000000 */
[----:B------:R-:W-:Y:S01]  /*c630*/  UMOV UR9, UR17 ;  /* 0x0000001100097c82 */ /* 0x000fe20008000000 */
[----:B------:R-:W-:Y:S01]  /*c640*/  UMOV UR10, UR18 ;  /* 0x00000012000a7c82 */ /* 0x000fe20008000000 */
[----:B------:R-:W-:Y:S01]  /*c650*/  @P4 IMAD.MOV R11, RZ, RZ, R6 ;  /* 0x000000ffff0b4224 */ /* 0x000fe200078e0206 */
[----:B------:R1:W-:Y:S03]  /*c660*/  UTMALDG.5D.IM2COL [UR16], [UR6], UR4 ;  /* 0x00000010060073b4 */ /* 0x0003e60008060004 */
[----:B------:R-:W-:Y:S01]  /*c670*/  IMAD.MOV.U32 R6, RZ, RZ, R11 ;  /* 0x000000ffff067224 */ /* 0x000fe200078e000b */
[----:B------:R1:W-:Y:S02]  /*c680*/  UTMALDG.5D [UR8], [UR28], desc[UR26] ;  /* 0x00001a081c0075b4 */ /* 0x0003e40008021000 */
[----:B-1----:R-:W-:Y:S05]  /*c690*/  @P6 BRA `(.L_x_246) ;  /* 0xfffffff800506947 */ /* 0x002fea000383ffff */
.L_x_242:
[----:B------:R-:W-:Y:S01]  /*c6a0*/  ISETP.GE.U32.AND P2, PT, R2, 0x5, PT ;  /* 0x000000050200780c */ /* 0x000fe20003f46070 */
[----:B------:R-:W-:Y:S05]  /*c6b0*/  WARPSYNC.ALL ;  /* 0x0000000000007948 */ /* 0x000fea0003800000 */
[----:B------:R-:W-:-:S07]  /*c6c0*/  ELECT P1, URZ, PT ;  /* 0x00000000003f782f */ /* 0x000fce0003820000 */
[----:B------:R-:W-:-:S05]  /*c6d0*/  @P2 IMAD.WIDE.U32 R4, R2, -0x33333333, RZ ;  /* 0xcccccccd02042825 */ /* 0x000fca00078e00ff */
[----:B------:R-:W-:-:S04]  /*c6e0*/  @P2 SHF.R.U32.HI R3, RZ, 0x2, R5 ;  /* 0x00000002ff032819 */ /* 0x000fc80000011605 */
[----:B------:R-:W-:-:S04]  /*c6f0*/  @P2 LOP3.LUT R3, R3, 0x1, RZ, 0xc0, !PT ;  /* 0x0000000103032812 */ /* 0x000fc800078ec0ff */
[----:B------:R-:W-:Y:S01]  /*c700*/  @P2 ISETP.NE.U32.AND P0, PT, R3, 0x1, PT ;  /* 0x000000010300280c */ /* 0x000fe20003f05070 */
[----:B------:R-:W-:-:S12]  /*c710*/  @!P1 EXIT ;  /* 0x000000000000994d */ /* 0x000fd80003800000 */
[----:B------:R-:W-:Y:S02]  /*c720*/  LOP3.LUT R0, R0, 0x2, RZ, 0xfc, !PT ;  /* 0x0000000200007812 */ /* 0x000fe400078efcff */
[----:B------:R-:W-:Y:S02]  /*c730*/  @P2 ISETP.NE.U32.AND.EX P0, PT, RZ, RZ, PT, P0 ;  /* 0x000000ffff00220c */ /* 0x000fe40003f05100 */
[----:B------:R-:W-:Y:S01]  /*c740*/  ISETP.NE.AND P1, PT, R0, 0x3, PT ;  /* 0x000000030000780c */ /* 0x000fe20003f25270 */
[----:B------:R-:W-:Y:S01]  /*c750*/  IMAD.MOV.U32 R0, RZ, RZ, 0x1 ;  /* 0x00000001ff007424 */ /* 0x000fe200078e00ff */
[----:B------:R-:W-:-:S11]  /*c760*/  @P2 SEL R0, RZ, 0x1, !P0 ;  /* 0x00000001ff002807 */ /* 0x000fd60004000000 */
[----:B------:R-:W-:Y:S05]  /*c770*/  @!P1 BRA `(.L_x_247) ;  /* 0x0000000000049947 */ /* 0x000fea0003800000 */
[----:B------:R-:W-:Y:S01]  /*c780*/  BPT.TRAP 0x1 ;  /* 0x000000040000795c */ /* 0x000fe20000300000 */
.L_x_247:
[----:B------:R-:W1:Y:S01]  /*c790*/  S2R R6, SR_CgaCtaId ;  /* 0x0000000000067919 */ /* 0x000e620000008800 */
[----:B------:R-:W-:Y:S01]  /*c7a0*/  IMAD.WIDE.U32 R4, R2, -0x33333333, RZ ;  /* 0xcccccccd02047825 */ /* 0x000fe200078e00ff */
[----:B------:R-:W-:-:S04]  /*c7b0*/  MOV R3, 0x400 ;  /* 0x0000040000037802 */ /* 0x000fc80000000f00 */
[----:B------:R-:W-:-:S05]  /*c7c0*/  SHF.R.U32.HI R5, RZ, 0x2, R5 ;  /* 0x00000002ff057819 */ /* 0x000fca0000011605 */
[----:B------:R-:W-:Y:S01]  /*c7d0*/  IMAD R2, R5, -0x5, R2 ;  /* 0xfffffffb05027824 */ /* 0x000fe200078e0202 */
[----:B------:R-:W-:Y:S02]  /*c7e0*/  SHF.L.U32 R5, R0, 0x1f, RZ ;  /* 0x0000001f00057819 */ /* 0x000fe400000006ff */
[----:B-1----:R-:W-:-:S05]  /*c7f0*/  LEA R3, R6, R3, 0x18 ;  /* 0x0000000306037211 */ /* 0x002fca00078ec0ff */
[----:B------:R-:W-:-:S04]  /*c800*/  VIADD R3, R3, 0x32028 ;  /* 0x0003202803037836 */ /* 0x000fc80000000000 */
[----:B------:R-:W-:-:S07]  /*c810*/  IMAD R4, R2, 0x8, R3 ;  /* 0x0000000802047824 */ /* 0x000fce00078e0203 */
.L_x_248:
[----:B-1----:R1:W2:Y:S02]  /*c820*/  SYNCS.PHASECHK.TRANS64.TRYWAIT P0, [R4+URZ], R5 ;  /* 0x00000005040075a7 */ /* 0x0022a4000800017f */
[----:B--2---:R-:W-:Y:S05]  /*c830*/  @!P0 NANOSLEEP.SYNCS 0x989680 ;  /* 0x009896800000895d */ /* 0x004fea0003900000 */
[----:B------:R-:W2:Y:S02]  /*c840*/  @!P0 SYNCS.PHASECHK.TRANS64 P0, [R4+URZ], R5 ;  /* 0x00000005040085a7 */ /* 0x000ea4000800007f */
[----:B--2---:R-:W-:Y:S05]  /*c850*/  @!P0 BRA `(.L_x_248) ;  /* 0xfffffffc00f08947 */ /* 0x004fea000383ffff */
[----:B------:R-:W-:-:S05]  /*c860*/  VIADD R2, R2, 0x1 ;  /* 0x0000000102027836 */ /* 0x000fca0000000000 */
[----:B------:R-:W-:-:S04]  /*c870*/  ISETP.NE.AND P0, PT, R2, 0x5, PT ;  /* 0x000000050200780c */ /* 0x000fc80003f05270 */
[----:B-1----:R-:W-:Y:S02]  /*c880*/  SEL R5, RZ, 0x1, P0 ;  /* 0x00000001ff057807 */ /* 0x002fe40000000000 */
[----:B------:R-:W-:Y:S02]  /*c890*/  SEL R2, R2, RZ, P0 ;  /* 0x000000ff02027207 */ /* 0x000fe40000000000 */
[----:B------:R-:W-:-:S03]  /*c8a0*/  LOP3.LUT R7, R0, R5, RZ, 0x3c, !PT ;  /* 0x0000000500077212 */ /* 0x000fc600078e3cff */
[----:B------:R-:W-:Y:S01]  /*c8b0*/  IMAD R0, R2, 0x8, R3 ;  /* 0x0000000802007824 */ /* 0x000fe200078e0203 */
[----:B------:R-:W-:-:S07]  /*c8c0*/  SHF.L.U32 R5, R7, 0x1f, RZ ;  /* 0x0000001f07057819 */ /* 0x000fce00000006ff */
.L_x_249:
        /* <DEDUP_REMOVED lines=11> */
.L_x_250:
        /* <DEDUP_REMOVED lines=11> */
.L_x_251:
        /* <DEDUP_REMOVED lines=11> */
.L_x_252:
[----:B-1----:R1:W2:Y:S02]  /*cae0*/  SYNCS.PHASECHK.TRANS64.TRYWAIT P0, [R2+URZ], R3 ;  /* 0x00000003020075a7 */ /* 0x0022a4000800017f */
[----:B--2---:R-:W-:Y:S05]  /*caf0*/  @!P0 NANOSLEEP.SYNCS 0x989680 ;  /* 0x009896800000895d */ /* 0x004fea0003900000 */
[----:B------:R-:W2:Y:S02]  /*cb00*/  @!P0 SYNCS.PHASECHK.TRANS64 P0, [R2+URZ], R3 ;  /* 0x00000003020085a7 */ /* 0x000ea4000800007f */
[----:B--2---:R-:W-:Y:S05]  /*cb10*/  @P0 EXIT ;  /* 0x000000000000094d */ /* 0x004fea0003800000 */
[----:B------:R-:W-:Y:S05]  /*cb20*/  BRA `(.L_x_252) ;  /* 0xfffffffc00ec7947 */ /* 0x000fea000383ffff */
.L_x_253:
[----:B------:R-:W-:-:S00]  /*cb30*/  BRA `(.L_x_253) ;  /* 0xfffffffc00fc7947 */ /* 0x000fc0000383ffff */
[----:B------:R-:W-:-:S00]  /*cb40*/  NOP ;  /* 0x0000000000007918 */ /* 0x000fc00000000000 */
        /* <DEDUP_REMOVED lines=11> */
.L_x_254:


//--------------------- .nv.shared._ZN7cutlass13device_kernelINS_4conv6kernel13ConvUniversalINS1_16ConvProblemShapeILNS1_8OperatorE0ELi3EEENS1_10collective14CollectiveConvINS1_46MainloopSm90TmaGmmaWarpSpecializedImplicitGemmILS5_0ELi5ELi3EN4cute5tupleIJNSA_1CILi1EEESD_SD_EEENS1_36KernelImplicitTmaWarpSpecializedSm90ELi1EEENSB_IJNSC_ILi256EEENSC_ILi64EEENSB_IJSI_EEEEEENS_10bfloat16_tESL_NSA_8TiledMMAINSA_8MMA_AtomIJNSA_4SM904GMMA27MMA_64x64x16_F32BF16BF16_SSILNSP_5MajorE0ELSR_0ELNSP_7ScaleInE1ELSS_1EEEEEENSA_6LayoutISE_NSB_IJNSC_ILi0EEESW_SW_EEEEENSB_IJNSA_10UnderscoreESZ_SZ_EEEEENS7_6detail26Sm90ImplicitGemmTileTraitsINSA_20SM90_TMA_LOAD_IM2COLENSA_14ComposedLayoutINSA_7SwizzleILi3ELi4ELi3EEENSA_18smem_ptr_flag_bitsILi16EEENSV_INSB_IJNSB_IJNSC_ILi8EEENSC_ILi32EEEEEENSB_IJSI_SD_EEENSB_IJSD_NSC_ILi5EEEEEEEEENSB_IJNSB_IJSI_NSC_ILi512EEEEEENSB_IJSD_SW_EEENSB_IJSW_NSC_ILi16384EEEEEEEEEEEEEvEENS13_INSA_13SM90_TMA_LOADENS15_IS17_S19_NSV_INSB_IJNSB_IJS1A_S1A_EEES1D_S1F_EEENSB_IJS1I_S1J_NSB_IJSW_NSC_ILi4096EEEEEEEEEEEEEvEEEENS_8epilogue10collective6detail29Sm90TmaWarpSpecializedAdapterINS21_15DefaultEpilogueISL_NSB_IJNSB_IJllllEEESD_SW_EEES26_NS20_6thread17LinearCombinationISL_Li1EffLNS27_9ScaleType4KindE0ELNS_15FloatRoundStyleE2ESL_EENS_4gemm15EpilogueDefaultEEEEEvvEEEEvNT_6ParamsE --------------------------
	.section	.nv.shared._ZN7cutlass13device_kernelINS_4conv6kernel13ConvUniversalINS1_16ConvProblemShapeILNS1_8OperatorE0ELi3EEENS1_10collective14CollectiveConvINS1_46MainloopSm90TmaGmmaWarpSpecializedImplicitGemmILS5_0ELi5ELi3EN4cute5tupleIJNSA_1CILi1EEESD_SD_EEENS1_36KernelImplicitTmaWarpSpecializedSm90ELi1EEENSB_IJNSC_ILi256EEENSC_ILi64EEENSB_IJSI_EEEEEENS_10bfloat16_tESL_NSA_8TiledMMAINSA_8MMA_AtomIJNSA_4SM904GMMA27MMA_64x64x16_F32BF16BF16_SSILNSP_5MajorE0ELSR_0ELNSP_7ScaleInE1ELSS_1EEEEEENSA_6LayoutISE_NSB_IJNSC_ILi0EEESW_SW_EEEEENSB_IJNSA_10UnderscoreESZ_SZ_EEEEENS7_6detail26Sm90ImplicitGemmTileTraitsINSA_20SM90_TMA_LOAD_IM2COLENSA_14ComposedLayoutINSA_7SwizzleILi3ELi4ELi3EEENSA_18smem_ptr_flag_bitsILi16EEENSV_INSB_IJNSB_IJNSC_ILi8EEENSC_ILi32EEEEEENSB_IJSI_SD_EEENSB_IJSD_NSC_ILi5EEEEEEEEENSB_IJNSB_IJSI_NSC_ILi512EEEEEENSB_IJSD_SW_EEENSB_IJSW_NSC_ILi16384EEEEEEEEEEEEEvEENS13_INSA_13SM90_TMA_LOADENS15_IS17_S19_NSV_INSB_IJNSB_IJS1A_S1A_EEES1D_S1F_EEENSB_IJS1I_S1J_NSB_IJSW_NSC_ILi4096EEEEEEEEEEEEEvEEEENS_8epilogue10collective6detail29Sm90TmaWarpSpecializedAdapterINS21_15DefaultEpilogueISL_NSB_IJNSB_IJllllEEESD_SW_EEES26_NS20_6thread17LinearCombinationISL_Li1EffLNS27_9ScaleType4KindE0ELNS_15FloatRoundStyleE2ESL_EENS_4gemm15EpilogueDefaultEEEEEvvEEEEvNT_6ParamsE,"aw",@nobits
	.sectionflags	@""
	.align	16
	.zero		1024


//--------------------- .nv.shared.reserved.0     --------------------------
	.section	.nv.shared.reserved.0,"aw",@nobits
	.weak		__nv_reservedSMEM_offset_0_alias
	.size		__nv_reservedSMEM_offset_0_alias, 0, 0
	.other		__nv_reservedSMEM_offset_0_alias,@"STO_CUDA_RESERVED_SHARED STV_DEFAULT"
__nv_reservedSMEM_offset_0_alias:
	.zero		0


//--------------------- .nv.global                --------------------------
	.section	.nv.global,"aw",@nobits
.nv.global:
	.type		_ZN39_INTERNAL_5c435672_4_k_cu_a405b90f_29984cute1_E,@object
	.size		_ZN39_INTERNAL_5c435672_4_k_cu_a405b90f_29984cute1_E,(_ZN39_INTERNAL_5c435672_4_k_cu_a405b90f_29984cuda3std3__45__cpo6cbeginE - _ZN39_INTERNAL_5c435672_4_k_cu_a405b90f_29984cute1_E)
_ZN39_INTERNAL_5c435672_4_k_cu_a405b90f_29984cute1_E:
	.zero		1
	.type		_ZN39_INTERNAL_5c435672_4_k_cu_a405b90f_29984cuda3std3__45__cpo6cbeginE,@object
	.size		_ZN39_INTERNAL_5c435672_4_k_cu_a405b90f_29984cuda3std3__45__cpo6cbeginE,(_ZN39_INTERNAL_5c435672_4_k_cu_a405b90f_29984cuda3std3__48in_placeE - _ZN39_INTERNAL_5c435672_4_k_cu_a405b90f_29984cuda3std3__45__cpo6cbeginE)
_ZN39_INTERNAL_5c435672_4_k_cu_a405b90f_29984cuda3std3__45__cpo6cbeginE:
	.zero		1
	.type		_ZN39_INTERNAL_5c435672_4_k_cu_a405b90f_29984cuda3std3__48in_placeE,@object
	.size		_ZN39_INTERNAL_5c435672_4_k_cu_a405b90f_29984cuda3std3__48in_placeE,(_ZN39_INTERNAL_5c435672_4_k_cu_a405b90f_29984cuda3std6ranges3__45__cpo9iter_moveE - _ZN39_INTERNAL_5c435672_4_k_cu_a405b90f_29984cuda3std3__48in_placeE)
_ZN39_INTERNAL_5c435672_4_k_cu_a405b90f_29984cuda3std3__48in_placeE:
	.zero		1
	.type		_ZN39_INTERNAL_5c435672_4_k_cu_a405b90f_29984cuda3std6ranges3__45__cpo9iter_moveE,@object
	.size		_ZN39_INTERNAL_5c435672_4_k_cu_a405b90f_29984cuda3std6ranges3__45__cpo9iter_moveE,(_ZN39_INTERNAL_5c435672_4_k_cu_a405b90f_29984cuda3std3__45__cpo5beginE - _ZN39_INTERNAL_5c435672_4_k_cu_a405b90f_29984cuda3std6ranges3__45__cpo9iter_moveE)
_ZN39_INTERNAL_5c435672_4_k_cu_a405b90f_29984cuda3std6ranges3__45__cpo9iter_moveE:
	.zero		1
	.type		_ZN39_INTERNAL_5c435672_4_k_cu_a405b90f_29984cuda3std3__45__cpo5beginE,@object
	.size		_ZN39_INTERNAL_5c435672_4_k_cu_a405b90f_29984cuda3std3__45__cpo5beginE,(_ZN39_INTERNAL_5c435672_4_k_cu_a405b90f_29984cuda3std3__441_GLOBAL__N__5c435672_4_k_cu_a405b90f_29986ignoreE - _ZN39_INTERNAL_5c435672_4_k_cu_a405b90f_29984cuda3std3__45__cpo5beginE)
_ZN39_INTERNAL_5c435672_4_k_cu_a405b90f_29984cuda3std3__45__cpo5beginE:
	.zero		1
	.type		_ZN39_INTERNAL_5c435672_4_k_cu_a405b90f_29984cuda3std3__441_GLOBAL__N__5c435672_4_k_cu_a405b90f_29986ignoreE,@object
	.size		_ZN39_INTERNAL_5c435672_4_k_cu_a405b90f_29984cuda3std3__441_GLOBAL__N__5c435672_4_k_cu_a405b90f_29986ignoreE,(_ZN39_INTERNAL_5c435672_4_k_cu_a405b90f_29984cute7productE - _ZN39_INTERNAL_5c435672_4_k_cu_a405b90f_29984cuda3std3__441_GLOBAL__N__5c435672_4_k_cu_a405b90f_29986ignoreE)
_ZN39_INTERNAL_5c435672_4_k_cu_a405b90f_29984cuda3std3__441_GLOBAL__N__5c435672_4_k_cu_a405b90f_29986ignoreE:
	.zero		1
	.type		_ZN39_INTERNAL_5c435672_4_k_cu_a405b90f_29984cute7productE,@object
	.size		_ZN39_INTERNAL_5c435672_4_k_cu_a405b90f_29984cute7productE,(_ZN39_INTERNAL_5c435672_4_k_cu_a405b90f_29984cuda3std3__45__cpo3endE - _ZN39_INTERNAL_5c435672_4_k_cu_a405b90f_29984cute7productE)
_ZN39_INTERNAL_5c435672_4_k_cu_a405b90f_29984cute7productE:
	.zero		1
	.type		_ZN39_INTERNAL_5c435672_4_k_cu_a405b90f_29984cuda3std3__45__cpo3endE,@object
	.size		_ZN39_INTERNAL_5c435672_4_k_cu_a405b90f_29984cuda3std3__45__cpo3endE,(_ZN39_INTERNAL_5c435672_4_k_cu_a405b90f_29984cuda3std3__419piecewise_constructE - _ZN39_INTERNAL_5c435672_4_k_cu_a405b90f_29984cuda3std3__45__cpo3endE)
_ZN39_INTERNAL_5c435672_4_k_cu_a405b90f_29984cuda3std3__45__cpo3endE:
	.zero		1
	.type		_ZN39_INTERNAL_5c435672_4_k_cu_a405b90f_29984cuda3std3__419piecewise_constructE,@object
	.size		_ZN39_INTERNAL_5c435672_4_k_cu_a405b90f_29984cuda3std3__419piecewise_constructE,(_ZN39_INTERNAL_5c435672_4_k_cu_a405b90f_29984cuda3std3__45__cpo4cendE - _ZN39_INTERNAL_5c435672_4_k_cu_a405b90f_29984cuda3std3__419piecewise_constructE)
_ZN39_INTERNAL_5c435672_4_k_cu_a405b90f_29984cuda3std3__419piecewise_constructE:
	.zero		1
	.type		_ZN39_INTERNAL_5c435672_4_k_cu_a405b90f_29984cuda3std3__45__cpo4cendE,@object
	.size		_ZN39_INTERNAL_5c435672_4_k_cu_a405b90f_29984cuda3std3__45__cpo4cendE,(_ZN39_INTERNAL_5c435672_4_k_cu_a405b90f_29984cuda3std6ranges3__45__cpo4swapE - _ZN39_INTERNAL_5c435672_4_k_cu_a405b90f_29984cuda3std3__45__cpo4cendE)
_ZN39_INTERNAL_5c435672_4_k_cu_a405b90f_29984cuda3std3__45__cpo4cendE:
	.zero		1
	.type		_ZN39_INTERNAL_5c435672_4_k_cu_a405b90f_29984cuda3std6ranges3__45__cpo4swapE,@object
	.size		_ZN39_INTERNAL_5c435672_4_k_cu_a405b90f_29984cuda3std6ranges3__45__cpo4swapE,(.L_7 - _ZN39_INTERNAL_5c435672_4_k_cu_a405b90f_29984cuda3std6ranges3__45__cpo4swapE)
_ZN39_INTERNAL_5c435672_4_k_cu_a405b90f_29984cuda3std6ranges3__45__cpo4swapE:
	.zero		1
.L_7:


//--------------------- .nv.constant0._ZN7cutlass13device_kernelINS_4conv6kernel13ConvUniversalINS1_16ConvProblemShapeILNS1_8OperatorE0ELi3EEENS1_10collective14CollectiveConvINS1_46MainloopSm90TmaGmmaWarpSpecializedImplicitGemmILS5_0ELi5ELi3EN4cute5tupleIJNSA_1CILi1EEESD_SD_EEENS1_36KernelImplicitTmaWarpSpecializedSm90ELi1EEENSB_IJNSC_ILi256EEENSC_ILi64EEENSB_IJSI_EEEEEENS_10bfloat16_tESL_NSA_8TiledMMAINSA_8MMA_AtomIJNSA_4SM904GMMA27MMA_64x64x16_F32BF16BF16_SSILNSP_5MajorE0ELSR_0ELNSP_7ScaleInE1ELSS_1EEEEEENSA_6LayoutISE_NSB_IJNSC_ILi0EEESW_SW_EEEEENSB_IJNSA_10UnderscoreESZ_SZ_EEEEENS7_6detail26Sm90ImplicitGemmTileTraitsINSA_20SM90_TMA_LOAD_IM2COLENSA_14ComposedLayoutINSA_7SwizzleILi3ELi4ELi3EEENSA_18smem_ptr_flag_bitsILi16EEENSV_INSB_IJNSB_IJNSC_ILi8EEENSC_ILi32EEEEEENSB_IJSI_SD_EEENSB_IJSD_NSC_ILi5EEEEEEEEENSB_IJNSB_IJSI_NSC_ILi512EEEEEENSB_IJSD_SW_EEENSB_IJSW_NSC_ILi16384EEEEEEEEEEEEEvEENS13_INSA_13SM90_TMA_LOADENS15_IS17_S19_NSV_INSB_IJNSB_IJS1A_S1A_EEES1D_S1F_EEENSB_IJS1I_S1J_NSB_IJSW_NSC_ILi4096EEEEEEEEEEEEEvEEEENS_8epilogue10collective6detail29Sm90TmaWarpSpecializedAdapterINS21_15DefaultEpilogueISL_NSB_IJNSB_IJllllEEESD_SW_EEES26_NS20_6thread17LinearCombinationISL_Li1EffLNS27_9ScaleType4KindE0ELNS_15FloatRoundStyleE2ESL_EENS_4gemm15EpilogueDefaultEEEEEvvEEEEvNT_6ParamsE --------------------------
	.section	.nv.constant0._ZN7cutlass13device_kernelINS_4conv6kernel13ConvUniversalINS1_16ConvProblemShapeILNS1_8OperatorE0ELi3EEENS1_10collective14CollectiveConvINS1_46MainloopSm90TmaGmmaWarpSpecializedImplicitGemmILS5_0ELi5ELi3EN4cute5tupleIJNSA_1CILi1EEESD_SD_EEENS1_36KernelImplicitTmaWarpSpecializedSm90ELi1EEENSB_IJNSC_ILi256EEENSC_ILi64EEENSB_IJSI_EEEEEENS_10bfloat16_tESL_NSA_8TiledMMAINSA_8MMA_AtomIJNSA_4SM904GMMA27MMA_64x64x16_F32BF16BF16_SSILNSP_5MajorE0ELSR_0ELNSP_7ScaleInE1ELSS_1EEEEEENSA_6LayoutISE_NSB_IJNSC_ILi0EEESW_SW_EEEEENSB_IJNSA_10UnderscoreESZ_SZ_EEEEENS7_6detail26Sm90ImplicitGemmTileTraitsINSA_20SM90_TMA_LOAD_IM2COLENSA_14ComposedLayoutINSA_7SwizzleILi3ELi4ELi3EEENSA_18smem_ptr_flag_bitsILi16EEENSV_INSB_IJNSB_IJNSC_ILi8EEENSC_ILi32EEEEEENSB_IJSI_SD_EEENSB_IJSD_NSC_ILi5EEEEEEEEENSB_IJNSB_IJSI_NSC_ILi512EEEEEENSB_IJSD_SW_EEENSB_IJSW_NSC_ILi16384EEEEEEEEEEEEEvEENS13_INSA_13SM90_TMA_LOADENS15_IS17_S19_NSV_INSB_IJNSB_IJS1A_S1A_EEES1D_S1F_EEENSB_IJS1I_S1J_NSB_IJSW_NSC_ILi4096EEEEEEEEEEEEEvEEEENS_8epilogue10collective6detail29Sm90TmaWarpSpecializedAdapterINS21_15DefaultEpilogueISL_NSB_IJNSB_IJllllEEESD_SW_EEES26_NS20_6thread17LinearCombinationISL_Li1EffLNS27_9ScaleType4KindE0ELNS_15FloatRoundStyleE2ESL_EENS_4gemm15EpilogueDefaultEEEEEvvEEEEvNT_6ParamsE,"a",@progbits
	.sectionflags	@""
	.align	4
.nv.constant0._ZN7cutlass13device_kernelINS_4conv6kernel13ConvUniversalINS1_16ConvProblemShapeILNS1_8OperatorE0ELi3EEENS1_10collective14CollectiveConvINS1_46MainloopSm90TmaGmmaWarpSpecializedImplicitGemmILS5_0ELi5ELi3EN4cute5tupleIJNSA_1CILi1EEESD_SD_EEENS1_36KernelImplicitTmaWarpSpecializedSm90ELi1EEENSB_IJNSC_ILi256EEENSC_ILi64EEENSB_IJSI_EEEEEENS_10bfloat16_tESL_NSA_8TiledMMAINSA_8MMA_AtomIJNSA_4SM904GMMA27MMA_64x64x16_F32BF16BF16_SSILNSP_5MajorE0ELSR_0ELNSP_7ScaleInE1ELSS_1EEEEEENSA_6LayoutISE_NSB_IJNSC_ILi0EEESW_SW_EEEEENSB_IJNSA_10UnderscoreESZ_SZ_EEEEENS7_6detail26Sm90ImplicitGemmTileTraitsINSA_20SM90_TMA_LOAD_IM2COLENSA_14ComposedLayoutINSA_7SwizzleILi3ELi4ELi3EEENSA_18smem_ptr_flag_bitsILi16EEENSV_INSB_IJNSB_IJNSC_ILi8EEENSC_ILi32EEEEEENSB_IJSI_SD_EEENSB_IJSD_NSC_ILi5EEEEEEEEENSB_IJNSB_IJSI_NSC_ILi512EEEEEENSB_IJSD_SW_EEENSB_IJSW_NSC_ILi16384EEEEEEEEEEEEEvEENS13_INSA_13SM90_TMA_LOADENS15_IS17_S19_NSV_INSB_IJNSB_IJS1A_S1A_EEES1D_S1F_EEENSB_IJS1I_S1J_NSB_IJSW_NSC_ILi4096EEEEEEEEEEEEEvEEEENS_8epilogue10collective6detail29Sm90TmaWarpSpecializedAdapterINS21_15DefaultEpilogueISL_NSB_IJNSB_IJllllEEESD_SW_EEES26_NS20_6thread17LinearCombinationISL_Li1EffLNS27_9ScaleType4KindE0ELNS_15FloatRoundStyleE2ESL_EENS_4gemm15EpilogueDefaultEEEEEvvEEEEvNT_6ParamsE:
	.zero		1664


//--------------------- SYMBOLS --------------------------

	.type		.nv.reservedSmem.offset0,@object
	.size		.nv.reservedSmem.offset0,0x4
